//
// Generated by NVIDIA NVVM Compiler
//
// Compiler Build ID: CL-36424714
// Cuda compilation tools, release 13.0, V13.0.88
// Based on NVVM 20.0.0
//

.version 9.0
.target sm_100
.address_size 64

	// .globl	_Z26matrixMultiplicationKernelPfS_S_i
.global .align 4 .b8 __cudart_i2opi_f[24] = {65, 144, 67, 60, 153, 149, 98, 219, 192, 221, 52, 245, 209, 87, 39, 252, 41, 21, 68, 78, 110, 131, 249, 162};

.visible .entry _Z26matrixMultiplicationKernelPfS_S_i(
	.param .u64 .ptr .align 1 _Z26matrixMultiplicationKernelPfS_S_i_param_0,
	.param .u64 .ptr .align 1 _Z26matrixMultiplicationKernelPfS_S_i_param_1,
	.param .u64 .ptr .align 1 _Z26matrixMultiplicationKernelPfS_S_i_param_2,
	.param .u32 _Z26matrixMultiplicationKernelPfS_S_i_param_3
)
{
	.reg .pred 	%p<10>;
	.reg .b32 	%r<42>;
	.reg .b32 	%f<67>;
	.reg .b64 	%rd<67>;

	ld.param.u64 	%rd14, [_Z26matrixMultiplicationKernelPfS_S_i_param_0];
	ld.param.u64 	%rd15, [_Z26matrixMultiplicationKernelPfS_S_i_param_1];
	ld.param.u32 	%r19, [_Z26matrixMultiplicationKernelPfS_S_i_param_3];
	cvta.to.global.u64 	%rd1, %rd15;
	cvta.to.global.u64 	%rd2, %rd14;
	mov.u32 	%r20, %ctaid.x;
	mov.u32 	%r21, %ntid.x;
	mov.u32 	%r22, %tid.x;
	mad.lo.s32 	%r1, %r20, %r21, %r22;
	mov.u32 	%r23, %ctaid.y;
	mov.u32 	%r24, %ntid.y;
	mov.u32 	%r25, %tid.y;
	mad.lo.s32 	%r26, %r23, %r24, %r25;
	max.s32 	%r27, %r1, %r26;
	setp.ge.s32 	%p1, %r27, %r19;
	@%p1 bra 	$L__BB0_13;
	mul.lo.s32 	%r3, %r19, %r26;
	and.b32  	%r4, %r19, 7;
	setp.lt.u32 	%p2, %r19, 8;
	mov.f32 	%f66, 0f00000000;
	mov.b32 	%r40, 0;
	@%p2 bra 	$L__BB0_4;
	and.b32  	%r40, %r19, 2147483640;
	neg.s32 	%r38, %r40;
	mul.wide.s32 	%rd16, %r19, 4;
	add.s64 	%rd3, %rd1, %rd16;
	shl.b32 	%r7, %r19, 3;
	mul.wide.s32 	%rd17, %r19, 8;
	add.s64 	%rd4, %rd1, %rd17;
	mul.wide.s32 	%rd18, %r19, 12;
	add.s64 	%rd5, %rd1, %rd18;
	mul.wide.s32 	%rd19, %r19, 16;
	add.s64 	%rd6, %rd1, %rd19;
	mul.wide.s32 	%rd20, %r19, 20;
	add.s64 	%rd7, %rd1, %rd20;
	mul.wide.s32 	%rd21, %r19, 24;
	add.s64 	%rd8, %rd1, %rd21;
	mul.wide.s32 	%rd22, %r19, 28;
	add.s64 	%rd9, %rd1, %rd22;
	mul.wide.u32 	%rd23, %r3, 4;
	add.s64 	%rd24, %rd23, %rd2;
	add.s64 	%rd66, %rd24, 16;
	mov.f32 	%f66, 0f00000000;
	mov.u32 	%r37, %r1;
$L__BB0_3:
	.pragma "nounroll";
	mul.wide.s32 	%rd25, %r37, 4;
	add.s64 	%rd26, %rd3, %rd25;
	add.s64 	%rd27, %rd4, %rd25;
	add.s64 	%rd28, %rd5, %rd25;
	add.s64 	%rd29, %rd6, %rd25;
	add.s64 	%rd30, %rd7, %rd25;
	add.s64 	%rd31, %rd8, %rd25;
	add.s64 	%rd32, %rd9, %rd25;
	add.s64 	%rd33, %rd1, %rd25;
	ld.global.f32 	%f16, [%rd66+-16];
	ld.global.f32 	%f17, [%rd33];
	fma.rn.f32 	%f18, %f16, %f17, %f66;
	ld.global.f32 	%f19, [%rd66+-12];
	ld.global.f32 	%f20, [%rd26];
	fma.rn.f32 	%f21, %f19, %f20, %f18;
	ld.global.f32 	%f22, [%rd66+-8];
	ld.global.f32 	%f23, [%rd27];
	fma.rn.f32 	%f24, %f22, %f23, %f21;
	ld.global.f32 	%f25, [%rd66+-4];
	ld.global.f32 	%f26, [%rd28];
	fma.rn.f32 	%f27, %f25, %f26, %f24;
	ld.global.f32 	%f28, [%rd66];
	ld.global.f32 	%f29, [%rd29];
	fma.rn.f32 	%f30, %f28, %f29, %f27;
	ld.global.f32 	%f31, [%rd66+4];
	ld.global.f32 	%f32, [%rd30];
	fma.rn.f32 	%f33, %f31, %f32, %f30;
	ld.global.f32 	%f34, [%rd66+8];
	ld.global.f32 	%f35, [%rd31];
	fma.rn.f32 	%f36, %f34, %f35, %f33;
	ld.global.f32 	%f37, [%rd66+12];
	ld.global.f32 	%f38, [%rd32];
	fma.rn.f32 	%f66, %f37, %f38, %f36;
	add.s32 	%r38, %r38, 8;
	add.s32 	%r37, %r37, %r7;
	add.s64 	%rd66, %rd66, 32;
	setp.ne.s32 	%p3, %r38, 0;
	@%p3 bra 	$L__BB0_3;
$L__BB0_4:
	setp.eq.s32 	%p4, %r4, 0;
	@%p4 bra 	$L__BB0_12;
	and.b32  	%r13, %r19, 3;
	setp.lt.u32 	%p5, %r4, 4;
	@%p5 bra 	$L__BB0_7;
	add.s32 	%r29, %r40, %r3;
	mul.wide.u32 	%rd34, %r29, 4;
	add.s64 	%rd35, %rd2, %rd34;
	ld.global.f32 	%f40, [%rd35];
	mad.lo.s32 	%r30, %r40, %r19, %r1;
	mul.wide.s32 	%rd36, %r30, 4;
	add.s64 	%rd37, %rd1, %rd36;
	ld.global.f32 	%f41, [%rd37];
	fma.rn.f32 	%f42, %f40, %f41, %f66;
	cvt.u64.u32 	%rd38, %r3;
	cvt.u64.u32 	%rd39, %r40;
	add.s64 	%rd40, %rd39, %rd38;
	shl.b64 	%rd41, %rd40, 2;
	add.s64 	%rd42, %rd2, %rd41;
	ld.global.f32 	%f43, [%rd42+4];
	mul.wide.s32 	%rd43, %r19, 4;
	add.s64 	%rd44, %rd37, %rd43;
	ld.global.f32 	%f44, [%rd44];
	fma.rn.f32 	%f45, %f43, %f44, %f42;
	ld.global.f32 	%f46, [%rd42+8];
	add.s64 	%rd45, %rd44, %rd43;
	ld.global.f32 	%f47, [%rd45];
	fma.rn.f32 	%f48, %f46, %f47, %f45;
	ld.global.f32 	%f49, [%rd42+12];
	add.s64 	%rd46, %rd45, %rd43;
	ld.global.f32 	%f50, [%rd46];
	fma.rn.f32 	%f66, %f49, %f50, %f48;
	add.s32 	%r40, %r40, 4;
$L__BB0_7:
	setp.eq.s32 	%p6, %r13, 0;
	@%p6 bra 	$L__BB0_12;
	setp.eq.s32 	%p7, %r13, 1;
	@%p7 bra 	$L__BB0_10;
	add.s32 	%r31, %r40, %r3;
	mul.wide.u32 	%rd47, %r31, 4;
	add.s64 	%rd48, %rd2, %rd47;
	ld.global.f32 	%f52, [%rd48];
	mad.lo.s32 	%r32, %r40, %r19, %r1;
	mul.wide.s32 	%rd49, %r32, 4;
	add.s64 	%rd50, %rd1, %rd49;
	ld.global.f32 	%f53, [%rd50];
	fma.rn.f32 	%f54, %f52, %f53, %f66;
	cvt.u64.u32 	%rd51, %r3;
	cvt.u64.u32 	%rd52, %r40;
	add.s64 	%rd53, %rd52, %rd51;
	shl.b64 	%rd54, %rd53, 2;
	add.s64 	%rd55, %rd2, %rd54;
	ld.global.f32 	%f55, [%rd55+4];
	mul.wide.s32 	%rd56, %r19, 4;
	add.s64 	%rd57, %rd50, %rd56;
	ld.global.f32 	%f56, [%rd57];
	fma.rn.f32 	%f66, %f55, %f56, %f54;
	add.s32 	%r40, %r40, 2;
$L__BB0_10:
	and.b32  	%r33, %r19, 1;
	setp.eq.b32 	%p8, %r33, 1;
	not.pred 	%p9, %p8;
	@%p9 bra 	$L__BB0_12;
	add.s32 	%r34, %r40, %r3;
	mul.wide.u32 	%rd58, %r34, 4;
	add.s64 	%rd59, %rd2, %rd58;
	ld.global.f32 	%f57, [%rd59];
	mad.lo.s32 	%r35, %r40, %r19, %r1;
	mul.wide.s32 	%rd60, %r35, 4;
	add.s64 	%rd61, %rd1, %rd60;
	ld.global.f32 	%f58, [%rd61];
	fma.rn.f32 	%f66, %f57, %f58, %f66;
$L__BB0_12:
	ld.param.u64 	%rd65, [_Z26matrixMultiplicationKernelPfS_S_i_param_2];
	add.s32 	%r36, %r3, %r1;
	cvta.to.global.u64 	%rd62, %rd65;
	mul.wide.s32 	%rd63, %r36, 4;
	add.s64 	%rd64, %rd62, %rd63;
	st.global.f32 	[%rd64], %f66;
$L__BB0_13:
	ret;

}
	// .globl	_Z19floatingPointKernelPfi
.visible .entry _Z19floatingPointKernelPfi(
	.param .u64 .ptr .align 1 _Z19floatingPointKernelPfi_param_0,
	.param .u32 _Z19floatingPointKernelPfi_param_1
)
{
	.local .align 4 .b8 	__local_depot1[28];
	.reg .b64 	%SP;
	.reg .b64 	%SPL;
	.reg .pred 	%p<19>;
	.reg .b32 	%r<88>;
	.reg .b32 	%f<53>;
	.reg .b64 	%rd<42>;
	.reg .b64 	%fd<5>;

	mov.u64 	%SPL, __local_depot1;
	ld.param.u64 	%rd14, [_Z19floatingPointKernelPfi_param_0];
	ld.param.u32 	%r31, [_Z19floatingPointKernelPfi_param_1];
	add.u64 	%rd1, %SPL, 0;
	add.u64 	%rd2, %SPL, 0;
	mov.u32 	%r32, %ctaid.x;
	mov.u32 	%r33, %ntid.x;
	mov.u32 	%r34, %tid.x;
	mad.lo.s32 	%r1, %r32, %r33, %r34;
	setp.ge.s32 	%p1, %r1, %r31;
	@%p1 bra 	$L__BB1_20;
	cvta.to.global.u64 	%rd17, %rd14;
	mul.wide.s32 	%rd18, %r1, 4;
	add.s64 	%rd3, %rd17, %rd18;
	ld.global.f32 	%f50, [%rd3];
	mov.b32 	%r79, 0;
	mov.u64 	%rd29, __cudart_i2opi_f;
$L__BB1_2:
	mul.f32 	%f13, %f50, 0f3F22F983;
	cvt.rni.s32.f32 	%r87, %f13;
	cvt.rn.f32.s32 	%f14, %r87;
	fma.rn.f32 	%f15, %f14, 0fBFC90FDA, %f50;
	fma.rn.f32 	%f16, %f14, 0fB3A22168, %f15;
	fma.rn.f32 	%f52, %f14, 0fA7C234C5, %f16;
	abs.f32 	%f4, %f50;
	setp.ltu.f32 	%p2, %f4, 0f47CE4780;
	mov.u32 	%r83, %r87;
	mov.f32 	%f51, %f52;
	@%p2 bra 	$L__BB1_10;
	setp.neu.f32 	%p3, %f4, 0f7F800000;
	@%p3 bra 	$L__BB1_5;
	mov.f32 	%f19, 0f00000000;
	mul.rn.f32 	%f51, %f50, %f19;
	mov.b32 	%r83, 0;
	bra.uni 	$L__BB1_10;
$L__BB1_5:
	mov.b32 	%r4, %f50;
	shl.b32 	%r37, %r4, 8;
	or.b32  	%r5, %r37, -2147483648;
	mov.b64 	%rd40, 0;
	mov.b32 	%r80, 0;
	mov.u64 	%rd38, %rd29;
	mov.u64 	%rd39, %rd2;
$L__BB1_6:
	.pragma "nounroll";
	ld.global.nc.u32 	%r38, [%rd38];
	mad.wide.u32 	%rd21, %r38, %r5, %rd40;
	shr.u64 	%rd40, %rd21, 32;
	st.local.u32 	[%rd39], %rd21;
	add.s32 	%r80, %r80, 1;
	add.s64 	%rd39, %rd39, 4;
	add.s64 	%rd38, %rd38, 4;
	setp.ne.s32 	%p4, %r80, 6;
	@%p4 bra 	$L__BB1_6;
	shr.u32 	%r39, %r4, 23;
	st.local.u32 	[%rd2+24], %rd40;
	and.b32  	%r8, %r39, 31;
	and.b32  	%r40, %r39, 224;
	add.s32 	%r41, %r40, -128;
	shr.u32 	%r42, %r41, 5;
	mul.wide.u32 	%rd22, %r42, 4;
	sub.s64 	%rd10, %rd2, %rd22;
	ld.local.u32 	%r81, [%rd10+24];
	ld.local.u32 	%r82, [%rd10+20];
	setp.eq.s32 	%p5, %r8, 0;
	@%p5 bra 	$L__BB1_9;
	shf.l.wrap.b32 	%r81, %r82, %r81, %r8;
	ld.local.u32 	%r43, [%rd10+16];
	shf.l.wrap.b32 	%r82, %r43, %r82, %r8;
$L__BB1_9:
	shr.u32 	%r44, %r81, 30;
	shf.l.wrap.b32 	%r45, %r82, %r81, 2;
	shl.b32 	%r46, %r82, 2;
	shr.u32 	%r47, %r45, 31;
	add.s32 	%r48, %r47, %r44;
	neg.s32 	%r49, %r48;
	setp.lt.s32 	%p6, %r4, 0;
	selp.b32 	%r83, %r49, %r48, %p6;
	xor.b32  	%r50, %r45, %r4;
	shr.s32 	%r51, %r45, 31;
	xor.b32  	%r52, %r51, %r45;
	xor.b32  	%r53, %r51, %r46;
	cvt.u64.u32 	%rd23, %r52;
	shl.b64 	%rd24, %rd23, 32;
	cvt.u64.u32 	%rd25, %r53;
	or.b64  	%rd26, %rd24, %rd25;
	cvt.rn.f64.s64 	%fd1, %rd26;
	mul.f64 	%fd2, %fd1, 0d3BF921FB54442D19;
	cvt.rn.f32.f64 	%f17, %fd2;
	neg.f32 	%f18, %f17;
	setp.lt.s32 	%p7, %r50, 0;
	selp.f32 	%f51, %f18, %f17, %p7;
$L__BB1_10:
	setp.ltu.f32 	%p8, %f4, 0f47CE4780;
	mul.rn.f32 	%f20, %f51, %f51;
	and.b32  	%r55, %r83, 1;
	setp.eq.b32 	%p9, %r55, 1;
	selp.f32 	%f21, 0f3F800000, %f51, %p9;
	fma.rn.f32 	%f22, %f20, %f21, 0f00000000;
	fma.rn.f32 	%f23, %f20, 0f37CBAC00, 0fBAB607ED;
	selp.f32 	%f24, %f23, 0fB94D4153, %p9;
	selp.f32 	%f25, 0f3D2AAABB, 0f3C0885E4, %p9;
	fma.rn.f32 	%f26, %f24, %f20, %f25;
	selp.f32 	%f27, 0fBEFFFFFF, 0fBE2AAAA8, %p9;
	fma.rn.f32 	%f28, %f26, %f20, %f27;
	fma.rn.f32 	%f29, %f28, %f22, %f21;
	and.b32  	%r56, %r83, 2;
	setp.eq.s32 	%p10, %r56, 0;
	mov.f32 	%f30, 0f00000000;
	sub.f32 	%f31, %f30, %f29;
	selp.f32 	%f8, %f29, %f31, %p10;
	@%p8 bra 	$L__BB1_18;
	setp.neu.f32 	%p11, %f4, 0f7F800000;
	@%p11 bra 	$L__BB1_13;
	mov.f32 	%f34, 0f00000000;
	mul.rn.f32 	%f52, %f50, %f34;
	mov.b32 	%r87, 0;
	bra.uni 	$L__BB1_18;
$L__BB1_13:
	mov.b32 	%r17, %f50;
	shl.b32 	%r58, %r17, 8;
	or.b32  	%r18, %r58, -2147483648;
	mov.b64 	%rd41, 0;
	mov.b32 	%r84, 0;
$L__BB1_14:
	.pragma "nounroll";
	mul.wide.u32 	%rd28, %r84, 4;
	add.s64 	%rd30, %rd29, %rd28;
	ld.global.nc.u32 	%r59, [%rd30];
	mad.wide.u32 	%rd31, %r59, %r18, %rd41;
	shr.u64 	%rd41, %rd31, 32;
	add.s64 	%rd32, %rd1, %rd28;
	st.local.u32 	[%rd32], %rd31;
	add.s32 	%r84, %r84, 1;
	setp.ne.s32 	%p12, %r84, 6;
	@%p12 bra 	$L__BB1_14;
	shr.u32 	%r60, %r17, 23;
	st.local.u32 	[%rd1+24], %rd41;
	and.b32  	%r21, %r60, 31;
	and.b32  	%r61, %r60, 224;
	add.s32 	%r62, %r61, -128;
	shr.u32 	%r63, %r62, 5;
	mul.wide.u32 	%rd33, %r63, 4;
	sub.s64 	%rd13, %rd1, %rd33;
	ld.local.u32 	%r85, [%rd13+24];
	ld.local.u32 	%r86, [%rd13+20];
	setp.eq.s32 	%p13, %r21, 0;
	@%p13 bra 	$L__BB1_17;
	shf.l.wrap.b32 	%r85, %r86, %r85, %r21;
	ld.local.u32 	%r64, [%rd13+16];
	shf.l.wrap.b32 	%r86, %r64, %r86, %r21;
$L__BB1_17:
	shr.u32 	%r65, %r85, 30;
	shf.l.wrap.b32 	%r66, %r86, %r85, 2;
	shl.b32 	%r67, %r86, 2;
	shr.u32 	%r68, %r66, 31;
	add.s32 	%r69, %r68, %r65;
	neg.s32 	%r70, %r69;
	setp.lt.s32 	%p14, %r17, 0;
	selp.b32 	%r87, %r70, %r69, %p14;
	xor.b32  	%r71, %r66, %r17;
	shr.s32 	%r72, %r66, 31;
	xor.b32  	%r73, %r72, %r66;
	xor.b32  	%r74, %r72, %r67;
	cvt.u64.u32 	%rd34, %r73;
	shl.b64 	%rd35, %rd34, 32;
	cvt.u64.u32 	%rd36, %r74;
	or.b64  	%rd37, %rd35, %rd36;
	cvt.rn.f64.s64 	%fd3, %rd37;
	mul.f64 	%fd4, %fd3, 0d3BF921FB54442D19;
	cvt.rn.f32.f64 	%f32, %fd4;
	neg.f32 	%f33, %f32;
	setp.lt.s32 	%p15, %r71, 0;
	selp.f32 	%f52, %f33, %f32, %p15;
$L__BB1_18:
	add.s32 	%r76, %r87, 1;
	mul.rn.f32 	%f35, %f52, %f52;
	and.b32  	%r77, %r87, 1;
	setp.eq.b32 	%p16, %r77, 1;
	selp.f32 	%f36, %f52, 0f3F800000, %p16;
	fma.rn.f32 	%f37, %f35, %f36, 0f00000000;
	fma.rn.f32 	%f38, %f35, 0f37CBAC00, 0fBAB607ED;
	selp.f32 	%f39, 0fB94D4153, %f38, %p16;
	selp.f32 	%f40, 0f3C0885E4, 0f3D2AAABB, %p16;
	fma.rn.f32 	%f41, %f39, %f35, %f40;
	selp.f32 	%f42, 0fBE2AAAA8, 0fBEFFFFFF, %p16;
	fma.rn.f32 	%f43, %f41, %f35, %f42;
	fma.rn.f32 	%f44, %f43, %f37, %f36;
	and.b32  	%r78, %r76, 2;
	setp.eq.s32 	%p17, %r78, 0;
	mov.f32 	%f45, 0f00000000;
	sub.f32 	%f46, %f45, %f44;
	selp.f32 	%f47, %f44, %f46, %p17;
	sqrt.rn.f32 	%f48, %f50;
	mul.f32 	%f49, %f48, %f8;
	mul.f32 	%f50, %f49, %f47;
	add.s32 	%r79, %r79, 1;
	setp.ne.s32 	%p18, %r79, 1000;
	@%p18 bra 	$L__BB1_2;
	st.global.f32 	[%rd3], %f50;
$L__BB1_20:
	ret;

}
	// .globl	_Z21atomicOperationKernelPfi
.visible .entry _Z21atomicOperationKernelPfi(
	.param .u64 .ptr .align 1 _Z21atomicOperationKernelPfi_param_0,
	.param .u32 _Z21atomicOperationKernelPfi_param_1
)
{
	.reg .pred 	%p<3>;
	.reg .b32 	%r<10>;
	.reg .b32 	%f<9>;
	.reg .b64 	%rd<3>;

	ld.param.u64 	%rd2, [_Z21atomicOperationKernelPfi_param_0];
	ld.param.u32 	%r3, [_Z21atomicOperationKernelPfi_param_1];
	mov.u32 	%r4, %ctaid.x;
	mov.u32 	%r5, %ntid.x;
	mov.u32 	%r6, %tid.x;
	mad.lo.s32 	%r7, %r4, %r5, %r6;
	setp.ge.s32 	%p1, %r7, %r3;
	@%p1 bra 	$L__BB2_3;
	cvta.to.global.u64 	%rd1, %rd2;
	mov.b32 	%r9, 0;
$L__BB2_2:
	atom.global.add.f32 	%f1, [%rd1], 0f3F800000;
	atom.global.add.f32 	%f2, [%rd1], 0f3F800000;
	atom.global.add.f32 	%f3, [%rd1], 0f3F800000;
	atom.global.add.f32 	%f4, [%rd1], 0f3F800000;
	atom.global.add.f32 	%f5, [%rd1], 0f3F800000;
	atom.global.add.f32 	%f6, [%rd1], 0f3F800000;
	atom.global.add.f32 	%f7, [%rd1], 0f3F800000;
	atom.global.add.f32 	%f8, [%rd1], 0f3F800000;
	add.s32 	%r9, %r9, 8;
	setp.ne.s32 	%p2, %r9, 1000;
	@%p2 bra 	$L__BB2_2;
$L__BB2_3:
	ret;

}


// ===== COMPILED SASS (sm_100) =====

	.target	sm_100

	.elftype	@"ET_EXEC"


//--------------------- .note.nv.tkinfo           --------------------------
	.section	.note.nv.tkinfo,"",@"SHT_NOTE"
	.sectionflags	@"SHF_NOTE_NV_TKINFO"
	.tkinfo
        /*0018*/ 	.word	0x00000002
        /*0030*/ 	.string	""
        /*0030*/ 	.string	"ptxas"
        /*0030*/ 	.string	"Cuda compilation tools, release 13.0, V13.0.88"
        /*0030*/ 	.string	"Build cuda_13.0.r13.0/compiler.36424714_0"
        /*0030*/ 	.string	"-arch sm_100 -m 64 "



//--------------------- .note.nv.cuinfo           --------------------------
	.section	.note.nv.cuinfo,"",@"SHT_NOTE"
	.sectionflags	@"SHF_NOTE_NV_CUINFO"
        /*0018*/ 	.short	0x0002
        /*001a*/ 	.short	0x0064
        /*001c*/ 	.short	0x0082
	.zero		2


//--------------------- .nv.info                  --------------------------
	.section	.nv.info,"",@"SHT_CUDA_INFO"
	.align	4


	//----- nvinfo : EIATTR_REGCOUNT
	.align		4
        /*0000*/ 	.byte	0x04, 0x2f
        /*0002*/ 	.short	(.L_2 - .L_1)
	.align		4
.L_1:
        /*0004*/ 	.word	index@(_Z26matrixMultiplicationKernelPfS_S_i)
        /*0008*/ 	.word	0x0000001e


	//----- nvinfo : EIATTR_FRAME_SIZE
	.align		4
.L_2:
        /*000c*/ 	.byte	0x04, 0x11
        /*000e*/ 	.short	(.L_4 - .L_3)
	.align		4
.L_3:
        /*0010*/ 	.word	index@(_Z26matrixMultiplicationKernelPfS_S_i)
        /*0014*/ 	.word	0x00000000


	//----- nvinfo : EIATTR_REGCOUNT
	.align		4
.L_4:
        /*0018*/ 	.byte	0x04, 0x2f
        /*001a*/ 	.short	(.L_6 - .L_5)
	.align		4
.L_5:
        /*001c*/ 	.word	index@(_Z19floatingPointKernelPfi)
        /*0020*/ 	.word	0x00000016


	//----- nvinfo : EIATTR_FRAME_SIZE
	.align		4
.L_6:
        /*0024*/ 	.byte	0x04, 0x11
        /*0026*/ 	.short	(.L_8 - .L_7)
	.align		4
.L_7:
        /*0028*/ 	.word	index@($__internal_0_$__cuda_sm20_sqrt_rn_f32_slowpath)
        /*002c*/ 	.word	0x00000020


	//----- nvinfo : EIATTR_FRAME_SIZE
	.align		4
.L_8:
        /*0030*/ 	.byte	0x04, 0x11
        /*0032*/ 	.short	(.L_10 - .L_9)
	.align		4
.L_9:
        /*0034*/ 	.word	index@(_Z19floatingPointKernelPfi)
        /*0038*/ 	.word	0x00000020


	//----- nvinfo : EIATTR_REGCOUNT
	.align		4
.L_10:
        /*003c*/ 	.byte	0x04, 0x2f
        /*003e*/ 	.short	(.L_12 - .L_11)
	.align		4
.L_11:
        /*0040*/ 	.word	index@(_Z21atomicOperationKernelPfi)
        /*0044*/ 	.word	0x00000008


	//----- nvinfo : EIATTR_FRAME_SIZE
	.align		4
.L_12:
        /*0048*/ 	.byte	0x04, 0x11
        /*004a*/ 	.short	(.L_14 - .L_13)
	.align		4
.L_13:
        /*004c*/ 	.word	index@(_Z21atomicOperationKernelPfi)
        /*0050*/ 	.word	0x00000000


	//----- nvinfo : EIATTR_MIN_STACK_SIZE
	.align		4
.L_14:
        /*0054*/ 	.byte	0x04, 0x12
        /*0056*/ 	.short	(.L_16 - .L_15)
	.align		4
.L_15:
        /*0058*/ 	.word	index@(_Z21atomicOperationKernelPfi)
        /*005c*/ 	.word	0x00000000


	//----- nvinfo : EIATTR_MIN_STACK_SIZE
	.align		4
.L_16:
        /*0060*/ 	.byte	0x04, 0x12
        /*0062*/ 	.short	(.L_18 - .L_17)
	.align		4
.L_17:
        /*0064*/ 	.word	index@(_Z19floatingPointKernelPfi)
        /*0068*/ 	.word	0x00000020


	//----- nvinfo : EIATTR_MIN_STACK_SIZE
	.align		4
.L_18:
        /*006c*/ 	.byte	0x04, 0x12
        /*006e*/ 	.short	(.L_20 - .L_19)
	.align		4
.L_19:
        /*0070*/ 	.word	index@(_Z26matrixMultiplicationKernelPfS_S_i)
        /*0074*/ 	.word	0x00000000
.L_20:


//--------------------- .nv.compat                --------------------------
	.section	.nv.compat,"",@"SHT_CUDA_COMPAT_INFO"
	.align	4
        /*0000*/ 	.byte	0x02, 0x09, 0x00, 0x00, 0x02, 0x02, 0x01, 0x00, 0x02, 0x05, 0x05, 0x00, 0x03, 0x07, 0x01, 0x01
        /*0010*/ 	.byte	0x02, 0x03, 0x00, 0x00, 0x02, 0x06, 0x01, 0x00, 0x04, 0x0b, 0x08, 0x00, 0x01, 0x00, 0x00, 0x00
        /*0020*/ 	.byte	0x00, 0x00, 0x00, 0x00


//--------------------- .nv.info._Z21atomicOperationKernelPfi --------------------------
	.section	.nv.info._Z21atomicOperationKernelPfi,"",@"SHT_CUDA_INFO"
	.sectionflags	@""
	.align	4


	//----- nvinfo : EIATTR_CUDA_API_VERSION
	.align		4
        /*0000*/ 	.byte	0x04, 0x37
        /*0002*/ 	.short	(.L_22 - .L_21)
.L_21:
        /*0004*/ 	.word	0x00000082


	//----- nvinfo : EIATTR_KPARAM_INFO
	.align		4
.L_22:
        /*0008*/ 	.byte	0x04, 0x17
        /*000a*/ 	.short	(.L_24 - .L_23)
.L_23:
        /*000c*/ 	.word	0x00000000
        /*0010*/ 	.short	0x0001
        /*0012*/ 	.short	0x0008
        /*0014*/ 	.byte	0x00, 0xf0, 0x11, 0x00


	//----- nvinfo : EIATTR_KPARAM_INFO
	.align		4
.L_24:
        /*0018*/ 	.byte	0x04, 0x17
        /*001a*/ 	.short	(.L_26 - .L_25)
.L_25:
        /*001c*/ 	.word	0x00000000
        /*0020*/ 	.short	0x0000
        /*0022*/ 	.short	0x0000
        /*0024*/ 	.byte	0x00, 0xf5, 0x21, 0x00


	//----- nvinfo : EIATTR_SPARSE_MMA_MASK
	.align		4
.L_26:
        /*0028*/ 	.byte	0x03, 0x50
        /*002a*/ 	.short	0x0000


	//----- nvinfo : EIATTR_MAXREG_COUNT
	.align		4
        /*002c*/ 	.byte	0x03, 0x1b
        /*002e*/ 	.short	0x00ff


	//----- nvinfo : EIATTR_MERCURY_ISA_VERSION
	.align		4
        /*0030*/ 	.byte	0x03, 0x5f
        /*0032*/ 	.short	0x0101


	//----- nvinfo : EIATTR_VRC_CTA_INIT_COUNT
	.align		4
        /*0034*/ 	.byte	0x02, 0x4a
	.zero		1
	.zero		1


	//----- nvinfo : EIATTR_EXIT_INSTR_OFFSETS
	.align		4
        /*0038*/ 	.byte	0x04, 0x1c
        /*003a*/ 	.short	(.L_28 - .L_27)


	//   ....[0]....
.L_27:
        /*003c*/ 	.word	0x00000070


	//   ....[1]....
        /*0040*/ 	.word	0x00000af0


	//----- nvinfo : EIATTR_CBANK_PARAM_SIZE
	.align		4
.L_28:
        /*0044*/ 	.byte	0x03, 0x19
        /*0046*/ 	.short	0x000c


	//----- nvinfo : EIATTR_PARAM_CBANK
	.align		4
        /*0048*/ 	.byte	0x04, 0x0a
        /*004a*/ 	.short	(.L_30 - .L_29)
	.align		4
.L_29:
        /*004c*/ 	.word	index@(.nv.constant0._Z21atomicOperationKernelPfi)
        /*0050*/ 	.short	0x0380
        /*0052*/ 	.short	0x000c


	//----- nvinfo : EIATTR_SW_WAR
	.align		4
.L_30:
        /*0054*/ 	.byte	0x04, 0x36
        /*0056*/ 	.short	(.L_32 - .L_31)
.L_31:
        /*0058*/ 	.word	0x00000008
.L_32:


//--------------------- .nv.info._Z19floatingPointKernelPfi --------------------------
	.section	.nv.info._Z19floatingPointKernelPfi,"",@"SHT_CUDA_INFO"
	.sectionflags	@""
	.align	4


	//----- nvinfo : EIATTR_CUDA_API_VERSION
	.align		4
        /*0000*/ 	.byte	0x04, 0x37
        /*0002*/ 	.short	(.L_34 - .L_33)
.L_33:
        /*0004*/ 	.word	0x00000082


	//----- nvinfo : EIATTR_KPARAM_INFO
	.align		4
.L_34:
        /*0008*/ 	.byte	0x04, 0x17
        /*000a*/ 	.short	(.L_36 - .L_35)
.L_35:
        /*000c*/ 	.word	0x00000000
        /*0010*/ 	.short	0x0001
        /*0012*/ 	.short	0x0008
        /*0014*/ 	.byte	0x00, 0xf0, 0x11, 0x00


	//----- nvinfo : EIATTR_KPARAM_INFO
	.align		4
.L_36:
        /*0018*/ 	.byte	0x04, 0x17
        /*001a*/ 	.short	(.L_38 - .L_37)
.L_37:
        /*001c*/ 	.word	0x00000000
        /*0020*/ 	.short	0x0000
        /*0022*/ 	.short	0x0000
        /*0024*/ 	.byte	0x00, 0xf5, 0x21, 0x00


	//----- nvinfo : EIATTR_SPARSE_MMA_MASK
	.align		4
.L_38:
        /*0028*/ 	.byte	0x03, 0x50
        /*002a*/ 	.short	0x0000


	//----- nvinfo : EIATTR_MAXREG_COUNT
	.align		4
        /*002c*/ 	.byte	0x03, 0x1b
        /*002e*/ 	.short	0x00ff


	//----- nvinfo : EIATTR_MERCURY_ISA_VERSION
	.align		4
        /*0030*/ 	.byte	0x03, 0x5f
        /*0032*/ 	.short	0x0101


	//----- nvinfo : EIATTR_VRC_CTA_INIT_COUNT
	.align		4
        /*0034*/ 	.byte	0x02, 0x4a
	.zero		1
	.zero		1


	//----- nvinfo : EIATTR_EXIT_INSTR_OFFSETS
	.align		4
        /*0038*/ 	.byte	0x04, 0x1c
        /*003a*/ 	.short	(.L_40 - .L_39)


	//   ....[0]....
.L_39:
        /*003c*/ 	.word	0x00000080


	//   ....[1]....
        /*0040*/ 	.word	0x00000be0


	//----- nvinfo : EIATTR_CRS_STACK_SIZE
	.align		4
.L_40:
        /*0044*/ 	.byte	0x04, 0x1e
        /*0046*/ 	.short	(.L_42 - .L_41)
.L_41:
        /*0048*/ 	.word	0x00000000


	//----- nvinfo : EIATTR_CBANK_PARAM_SIZE
	.align		4
.L_42:
        /*004c*/ 	.byte	0x03, 0x19
        /*004e*/ 	.short	0x000c


	//----- nvinfo : EIATTR_PARAM_CBANK
	.align		4
        /*0050*/ 	.byte	0x04, 0x0a
        /*0052*/ 	.short	(.L_44 - .L_43)
	.align		4
.L_43:
        /*0054*/ 	.word	index@(.nv.constant0._Z19floatingPointKernelPfi)
        /*0058*/ 	.short	0x0380
        /*005a*/ 	.short	0x000c


	//----- nvinfo : EIATTR_SW_WAR
	.align		4
.L_44:
        /*005c*/ 	.byte	0x04, 0x36
        /*005e*/ 	.short	(.L_46 - .L_45)
.L_45:
        /*0060*/ 	.word	0x00000008
.L_46:


//--------------------- .nv.info._Z26matrixMultiplicationKernelPfS_S_i --------------------------
	.section	.nv.info._Z26matrixMultiplicationKernelPfS_S_i,"",@"SHT_CUDA_INFO"
	.sectionflags	@""
	.align	4


	//----- nvinfo : EIATTR_CUDA_API_VERSION
	.align		4
        /*0000*/ 	.byte	0x04, 0x37
        /*0002*/ 	.short	(.L_48 - .L_47)
.L_47:
        /*0004*/ 	.word	0x00000082


	//----- nvinfo : EIATTR_KPARAM_INFO
	.align		4
.L_48:
        /*0008*/ 	.byte	0x04, 0x17
        /*000a*/ 	.short	(.L_50 - .L_49)
.L_49:
        /*000c*/ 	.word	0x00000000
        /*0010*/ 	.short	0x0003
        /*0012*/ 	.short	0x0018
        /*0014*/ 	.byte	0x00, 0xf0, 0x11, 0x00


	//----- nvinfo : EIATTR_KPARAM_INFO
	.align		4
.L_50:
        /*0018*/ 	.byte	0x04, 0x17
        /*001a*/ 	.short	(.L_52 - .L_51)
.L_51:
        /*001c*/ 	.word	0x00000000
        /*0020*/ 	.short	0x0002
        /*0022*/ 	.short	0x0010
        /*0024*/ 	.byte	0x00, 0xf5, 0x21, 0x00


	//----- nvinfo : EIATTR_KPARAM_INFO
	.align		4
.L_52:
        /*0028*/ 	.byte	0x04, 0x17
        /*002a*/ 	.short	(.L_54 - .L_53)
.L_53:
        /*002c*/ 	.word	0x00000000
        /*0030*/ 	.short	0x0001
        /*0032*/ 	.short	0x0008
        /*0034*/ 	.byte	0x00, 0xf5, 0x21, 0x00


	//----- nvinfo : EIATTR_KPARAM_INFO
	.align		4
.L_54:
        /*0038*/ 	.byte	0x04, 0x17
        /*003a*/ 	.short	(.L_56 - .L_55)
.L_55:
        /*003c*/ 	.word	0x00000000
        /*0040*/ 	.short	0x0000
        /*0042*/ 	.short	0x0000
        /*0044*/ 	.byte	0x00, 0xf5, 0x21, 0x00


	//----- nvinfo : EIATTR_SPARSE_MMA_MASK
	.align		4
.L_56:
        /*0048*/ 	.byte	0x03, 0x50
        /*004a*/ 	.short	0x0000


	//----- nvinfo : EIATTR_MAXREG_COUNT
	.align		4
        /*004c*/ 	.byte	0x03, 0x1b
        /*004e*/ 	.short	0x00ff


	//----- nvinfo : EIATTR_MERCURY_ISA_VERSION
	.align		4
        /*0050*/ 	.byte	0x03, 0x5f
        /*0052*/ 	.short	0x0101


	//----- nvinfo : EIATTR_VRC_CTA_INIT_COUNT
	.align		4
        /*0054*/ 	.byte	0x02, 0x4a
	.zero		1
	.zero		1


	//----- nvinfo : EIATTR_EXIT_INSTR_OFFSETS
	.align		4
        /*0058*/ 	.byte	0x04, 0x1c
        /*005a*/ 	.short	(.L_58 - .L_57)


	//   ....[0]....
.L_57:
        /*005c*/ 	.word	0x000000c0


	//   ....[1]....
        /*0060*/ 	.word	0x00000a90


	//----- nvinfo : EIATTR_CBANK_PARAM_SIZE
	.align		4
.L_58:
        /*0064*/ 	.byte	0x03, 0x19
        /*0066*/ 	.short	0x001c


	//----- nvinfo : EIATTR_PARAM_CBANK
	.align		4
        /*0068*/ 	.byte	0x04, 0x0a
        /*006a*/ 	.short	(.L_60 - .L_59)
	.align		4
.L_59:
        /*006c*/ 	.word	index@(.nv.constant0._Z26matrixMultiplicationKernelPfS_S_i)
        /*0070*/ 	.short	0x0380
        /*0072*/ 	.short	0x001c


	//----- nvinfo : EIATTR_SW_WAR
	.align		4
.L_60:
        /*0074*/ 	.byte	0x04, 0x36
        /*0076*/ 	.short	(.L_62 - .L_61)
.L_61:
        /*0078*/ 	.word	0x00000008
.L_62:


//--------------------- .nv.callgraph             --------------------------
	.section	.nv.callgraph,"",@"SHT_CUDA_CALLGRAPH"
	.align	4
	.sectionentsize	8
	.align		4
        /*0000*/ 	.word	0x00000000
	.align		4
        /*0004*/ 	.word	0xffffffff
	.align		4
        /*0008*/ 	.word	0x00000000
	.align		4
        /*000c*/ 	.word	0xfffffffe
	.align		4
        /*0010*/ 	.word	0x00000000
	.align		4
        /*0014*/ 	.word	0xfffffffd
	.align		4
        /*0018*/ 	.word	0x00000000
	.align		4
        /*001c*/ 	.word	0xfffffffc


//--------------------- .nv.constant4             --------------------------
	.section	.nv.constant4,"a",@progbits
	.align	8
	.align		8
.nv.constant4:
        /*0000*/ 	.dword	__cudart_i2opi_f


//--------------------- .text._Z21atomicOperationKernelPfi --------------------------
	.section	.text._Z21atomicOperationKernelPfi,"ax",@progbits
	.align	128
        .global         _Z21atomicOperationKernelPfi
        .type           _Z21atomicOperationKernelPfi,@function
        .size           _Z21atomicOperationKernelPfi,(.L_x_21 - _Z21atomicOperationKernelPfi)
        .other          _Z21atomicOperationKernelPfi,@"STO_CUDA_ENTRY STV_DEFAULT"
_Z21atomicOperationKernelPfi:
.text._Z21atomicOperationKernelPfi:
[----:B------:R-:W-:Y:S01]  /*0000*/  LDC R1, c[0x0][0x37c] ;  /* 0x0000df00ff017b82 */ /* 0x000fe20000000800 */
[----:B------:R-:W0:Y:S07]  /*0010*/  S2R R3, SR_TID.X ;  /* 0x0000000000037919 */ /* 0x000e2e0000002100 */
[----:B------:R-:W0:Y:S01]  /*0020*/  S2UR UR4, SR_CTAID.X ;  /* 0x00000000000479c3 */ /* 0x000e220000002500 */
[----:B------:R-:W1:Y:S07]  /*0030*/  LDCU UR5, c[0x0][0x388] ;  /* 0x00007100ff0577ac */ /* 0x000e6e0008000800 */
[----:B------:R-:W0:Y:S02]  /*0040*/  LDC R0, c[0x0][0x360] ;  /* 0x0000d800ff007b82 */ /* 0x000e240000000800 */
[----:B0-----:R-:W-:-:S05]  /*0050*/  IMAD R0, R0, UR4, R3 ;  /* 0x0000000400007c24 */ /* 0x001fca000f8e0203 */
[----:B-1----:R-:W-:-:S13]  /*0060*/  ISETP.GE.AND P0, PT, R0, UR5, PT ;  /* 0x0000000500007c0c */ /* 0x002fda000bf06270 */
[----:B------:R-:W-:Y:S05]  /*0070*/  @P0 EXIT ;  /* 0x000000000000094d */ /* 0x000fea0003800000 */
[----:B------:R-:W0:Y:S01]  /*0080*/  LDC.64 R2, c[0x0][0x380] ;  /* 0x0000e000ff027b82 */ /* 0x000e220000000a00 */
[----:B------:R-:W0:Y:S01]  /*0090*/  LDCU.64 UR6, c[0x0][0x358] ;  /* 0x00006b00ff0677ac */ /* 0x000e220008000a00 */
[----:B------:R-:W-:-:S05]  /*00a0*/  HFMA2 R5, -RZ, RZ, 1.875, 0 ;  /* 0x3f800000ff057431 */ /* 0x000fca00000001ff */
[----:B0-----:R0:W-:Y:S04]  /*00b0*/  REDG.E.ADD.F32.FTZ.RN.STRONG.GPU desc[UR6][R2.64], R5 ;  /* 0x00000005020079a6 */ /* 0x0011e8000c12f306 */
[----:B------:R0:W-:Y:S04]  /*00c0*/  REDG.E.ADD.F32.FTZ.RN.STRONG.GPU desc[UR6][R2.64], R5 ;  /* 0x00000005020079a6 */ /* 0x0001e8000c12f306 */
        /* <DEDUP_REMOVED lines=37> */
[----:B------:R0:W-:Y:S01]  /*0320*/  REDG.E.ADD.F32.FTZ.RN.STRONG.GPU desc[UR6][R2.64], R5 ;  /* 0x00000005020079a6 */ /* 0x0001e2000c12f306 */
[----:B------:R-:W-:-:S05]  /*0330*/  UMOV UR4, 0x28 ;  /* 0x0000002800047882 */ /* 0x000fca0000000000 */
.L_x_0:
        /* <DEDUP_REMOVED lines=120> */
[----:B------:R-:W-:-:S04]  /*0ac0*/  UIADD3 UR4, UPT, UPT, UR4, 0x78, URZ ;  /* 0x0000007804047890 */ /* 0x000fc8000fffe0ff */
[----:B------:R-:W-:-:S09]  /*0ad0*/  UISETP.NE.AND UP0, UPT, UR4, 0x3e8, UPT ;  /* 0x000003e80400788c */ /* 0x000fd2000bf05270 */
[----:B-1----:R-:W-:Y:S05]  /*0ae0*/  BRA.U UP0, `(.L_x_0) ;  /* 0xfffffff900147547 */ /* 0x002fea000b83ffff */
[----:B------:R-:W-:Y:S05]  /*0af0*/  EXIT ;  /* 0x000000000000794d */ /* 0x000fea0003800000 */
.L_x_1:
[----:B------:R-:W-:-:S00]  /*0b00*/  BRA `(.L_x_1) ;  /* 0xfffffffc00fc7947 */ /* 0x000fc0000383ffff */
[----:B------:R-:W-:-:S00]  /*0b10*/  NOP ;  /* 0x0000000000007918 */ /* 0x000fc00000000000 */
        /* <DEDUP_REMOVED lines=14> */
.L_x_21:


//--------------------- .text._Z19floatingPointKernelPfi --------------------------
	.section	.text._Z19floatingPointKernelPfi,"ax",@progbits
	.align	128
        .global         _Z19floatingPointKernelPfi
        .type           _Z19floatingPointKernelPfi,@function
        .size           _Z19floatingPointKernelPfi,(.L_x_20 - _Z19floatingPointKernelPfi)
        .other          _Z19floatingPointKernelPfi,@"STO_CUDA_ENTRY STV_DEFAULT"
_Z19floatingPointKernelPfi:
.text._Z19floatingPointKernelPfi:
[----:B------:R-:W0:Y:S01]  /*0000*/  LDC R1, c[0x0][0x37c] ;  /* 0x0000df00ff017b82 */ /* 0x000e220000000800 */
[----:B------:R-:W1:Y:S07]  /*0010*/  S2R R0, SR_TID.X ;  /* 0x0000000000007919 */ /* 0x000e6e0000002100 */
[----:B------:R-:W1:Y:S01]  /*0020*/  S2UR UR4, SR_CTAID.X ;  /* 0x00000000000479c3 */ /* 0x000e620000002500 */
[----:B------:R-:W2:Y:S01]  /*0030*/  LDCU UR5, c[0x0][0x388] ;  /* 0x00007100ff0577ac */ /* 0x000ea20008000800 */
[----:B0-----:R-:W-:-:S06]  /*0040*/  VIADD R1, R1, 0xffffffe0 ;  /* 0xffffffe001017836 */ /* 0x001fcc0000000000 */
[----:B------:R-:W1:Y:S02]  /*0050*/  LDC R3, c[0x0][0x360] ;  /* 0x0000d800ff037b82 */ /* 0x000e640000000800 */
[----:B-1----:R-:W-:-:S05]  /*0060*/  IMAD R3, R3, UR4, R0 ;  /* 0x0000000403037c24 */ /* 0x002fca000f8e0200 */
[----:B--2---:R-:W-:-:S13]  /*0070*/  ISETP.GE.AND P0, PT, R3, UR5, PT ;  /* 0x0000000503007c0c */ /* 0x004fda000bf06270 */
[----:B------:R-:W-:Y:S05]  /*0080*/  @P0 EXIT ;  /* 0x000000000000094d */ /* 0x000fea0003800000 */
[----:B------:R-:W0:Y:S01]  /*0090*/  LDC.64 R6, c[0x0][0x380] ;  /* 0x0000e000ff067b82 */ /* 0x000e220000000a00 */
[----:B------:R-:W1:Y:S01]  /*00a0*/  LDCU.64 UR8, c[0x0][0x358] ;  /* 0x00006b00ff0877ac */ /* 0x000e620008000a00 */
[----:B0-----:R-:W-:-:S05]  /*00b0*/  IMAD.WIDE R6, R3, 0x4, R6 ;  /* 0x0000000403067825 */ /* 0x001fca00078e0206 */
[----:B-1----:R0:W5:Y:S01]  /*00c0*/  LDG.E R5, desc[UR8][R6.64] ;  /* 0x0000000806057981 */ /* 0x002162000c1e1900 */
[----:B------:R-:W-:-:S05]  /*00d0*/  UMOV UR4, URZ ;  /* 0x000000ff00047c82 */ /* 0x000fca0008000000 */
.L_x_12:
[C---:B-----5:R-:W-:Y:S01]  /*00e0*/  FMUL R0, R5.reuse, 0.63661974668502807617 ;  /* 0x3f22f98305007820 */ /* 0x060fe20000400000 */
[----:B------:R-:W-:Y:S01]  /*00f0*/  FSETP.GE.AND P0, PT, |R5|, 105615, PT ;  /* 0x47ce47800500780b */ /* 0x000fe20003f06200 */
[----:B------:R-:W-:Y:S01]  /*0100*/  UIADD3 UR4, UPT, UPT, UR4, 0x1, URZ ;  /* 0x0000000104047890 */ /* 0x000fe2000fffe0ff */
[----:B------:R-:W-:Y:S03]  /*0110*/  BSSY.RECONVERGENT B0, `(.L_x_2) ;  /* 0x0000041000007945 */ /* 0x000fe60003800200 */
[----:B------:R-:W1:Y:S01]  /*0120*/  F2I.NTZ R0, R0 ;  /* 0x0000000000007305 */ /* 0x000e620000203100 */
[----:B------:R-:W-:Y:S01]  /*0130*/  UISETP.NE.AND UP0, UPT, UR4, 0x3e8, UPT ;  /* 0x000003e80400788c */ /* 0x000fe2000bf05270 */
[----:B-1----:R-:W-:Y:S01]  /*0140*/  I2FP.F32.S32 R2, R0 ;  /* 0x0000000000027245 */ /* 0x002fe20000201400 */
[----:B------:R-:W-:-:S04]  /*0150*/  IMAD.MOV.U32 R16, RZ, RZ, R0 ;  /* 0x000000ffff107224 */ /* 0x000fc800078e0000 */
[----:B------:R-:W-:-:S04]  /*0160*/  FFMA R3, R2, -1.5707962512969970703, R5 ;  /* 0xbfc90fda02037823 */ /* 0x000fc80000000005 */
[----:B------:R-:W-:-:S04]  /*0170*/  FFMA R3, R2, -7.5497894158615963534e-08, R3 ;  /* 0xb3a2216802037823 */ /* 0x000fc80000000003 */
[----:B------:R-:W-:-:S04]  /*0180*/  FFMA R15, R2, -5.3903029534742383927e-15, R3 ;  /* 0xa7c234c5020f7823 */ /* 0x000fc80000000003 */
[----:B------:R-:W-:Y:S01]  /*0190*/  IMAD.MOV.U32 R2, RZ, RZ, R15 ;  /* 0x000000ffff027224 */ /* 0x000fe200078e000f */
[----:B------:R-:W-:Y:S06]  /*01a0*/  @!P0 BRA `(.L_x_3) ;  /* 0x0000000000dc8947 */ /* 0x000fec0003800000 */
[----:B------:R-:W-:-:S13]  /*01b0*/  FSETP.NEU.AND P0, PT, |R5|, +INF , PT ;  /* 0x7f8000000500780b */ /* 0x000fda0003f0d200 */
[----:B------:R-:W-:Y:S01]  /*01c0*/  @!P0 FMUL R2, RZ, R5 ;  /* 0x00000005ff028220 */ /* 0x000fe20000400000 */
[----:B------:R-:W-:Y:S01]  /*01d0*/  @!P0 IMAD.MOV.U32 R0, RZ, RZ, RZ ;  /* 0x000000ffff008224 */ /* 0x000fe200078e00ff */
[----:B------:R-:W-:Y:S06]  /*01e0*/  @!P0 BRA `(.L_x_3) ;  /* 0x0000000000cc8947 */ /* 0x000fec0003800000 */
[----:B------:R-:W-:Y:S01]  /*01f0*/  IMAD.SHL.U32 R2, R5, 0x100, RZ ;  /* 0x0000010005027824 */ /* 0x000fe200078e00ff */
[----:B------:R-:W-:Y:S01]  /*0200*/  MOV R0, R1 ;  /* 0x0000000100007202 */ /* 0x000fe20000000f00 */
[----:B------:R-:W-:Y:S01]  /*0210*/  IMAD.MOV.U32 R8, RZ, RZ, RZ ;  /* 0x000000ffff087224 */ /* 0x000fe200078e00ff */
[----:B------:R-:W1:Y:S02]  /*0220*/  LDCU.64 UR10, c[0x4][URZ] ;  /* 0x01000000ff0a77ac */ /* 0x000e640008000a00 */
[----:B------:R-:W-:Y:S01]  /*0230*/  LOP3.LUT R13, R2, 0x80000000, RZ, 0xfc, !PT ;  /* 0x80000000020d7812 */ /* 0x000fe200078efcff */
[----:B------:R-:W-:Y:S01]  /*0240*/  UMOV UR6, URZ ;  /* 0x000000ff00067c82 */ /* 0x000fe20008000000 */
[----:B------:R-:W-:-:S05]  /*0250*/  UMOV UR5, URZ ;  /* 0x000000ff00057c82 */ /* 0x000fca0008000000 */
.L_x_4:
[----:B-1----:R-:W-:Y:S02]  /*0260*/  IMAD.U32 R10, RZ, RZ, UR10 ;  /* 0x0000000aff0a7e24 */ /* 0x002fe4000f8e00ff */
[----:B------:R-:W-:-:S05]  /*0270*/  IMAD.U32 R11, RZ, RZ, UR11 ;  /* 0x0000000bff0b7e24 */ /* 0x000fca000f8e00ff */
[----:B------:R-:W2:Y:S01]  /*0280*/  LDG.E.CONSTANT R2, desc[UR8][R10.64] ;  /* 0x000000080a027981 */ /* 0x000ea2000c1e9900 */
[----:B------:R-:W-:Y:S02]  /*0290*/  UIADD3 UR10, UP1, UPT, UR10, 0x4, URZ ;  /* 0x000000040a0a7890 */ /* 0x000fe4000ff3e0ff */
[----:B------:R-:W-:Y:S02]  /*02a0*/  UIADD3 UR5, UPT, UPT, UR5, 0x1, URZ ;  /* 0x0000000105057890 */ /* 0x000fe4000fffe0ff */
[----:B------:R-:W-:Y:S02]  /*02b0*/  UIADD3.X UR11, UPT, UPT, URZ, UR11, URZ, UP1, !UPT ;  /* 0x0000000bff0b7290 */ /* 0x000fe40008ffe4ff */
[----:B------:R-:W-:Y:S01]  /*02c0*/  UISETP.NE.AND UP1, UPT, UR5, 0x6, UPT ;  /* 0x000000060500788c */ /* 0x000fe2000bf25270 */
[----:B--2---:R-:W-:-:S03]  /*02d0*/  IMAD.WIDE.U32 R2, R2, R13, RZ ;  /* 0x0000000d02027225 */ /* 0x004fc600078e00ff */
[----:B------:R-:W-:-:S04]  /*02e0*/  IADD3 R9, P0, PT, R2, R8, RZ ;  /* 0x0000000802097210 */ /* 0x000fc80007f1e0ff */
[----:B------:R-:W-:Y:S01]  /*02f0*/  IADD3.X R8, PT, PT, R3, UR6, RZ, P0, !PT ;  /* 0x0000000603087c10 */ /* 0x000fe200087fe4ff */
[----:B------:R1:W-:Y:S02]  /*0300*/  STL [R0], R9 ;  /* 0x0000000900007387 */ /* 0x0003e40000100800 */
[----:B-1----:R-:W-:Y:S01]  /*0310*/  VIADD R0, R0, 0x4 ;  /* 0x0000000400007836 */ /* 0x002fe20000000000 */
[----:B------:R-:W-:Y:S06]  /*0320*/  BRA.U UP1, `(.L_x_4) ;  /* 0xfffffffd01cc7547 */ /* 0x000fec000b83ffff */
[----:B------:R-:W-:Y:S01]  /*0330*/  SHF.R.U32.HI R4, RZ, 0x17, R5 ;  /* 0x00000017ff047819 */ /* 0x000fe20000011605 */
[----:B------:R1:W-:Y:S03]  /*0340*/  STL [R1+0x18], R8 ;  /* 0x0000180801007387 */ /* 0x0003e60000100800 */
[C---:B------:R-:W-:Y:S02]  /*0350*/  LOP3.LUT R0, R4.reuse, 0xe0, RZ, 0xc0, !PT ;  /* 0x000000e004007812 */ /* 0x040fe400078ec0ff */
[----:B------:R-:W-:-:S03]  /*0360*/  LOP3.LUT P0, RZ, R4, 0x1f, RZ, 0xc0, !PT ;  /* 0x0000001f04ff7812 */ /* 0x000fc6000780c0ff */
[----:B------:R-:W-:-:S05]  /*0370*/  VIADD R0, R0, 0xffffff80 ;  /* 0xffffff8000007836 */ /* 0x000fca0000000000 */
[----:B------:R-:W-:-:S05]  /*0380*/  SHF.R.U32.HI R0, RZ, 0x5, R0 ;  /* 0x00000005ff007819 */ /* 0x000fca0000011600 */
[----:B------:R-:W-:-:S05]  /*0390*/  IMAD R9, R0, -0x4, R1 ;  /* 0xfffffffc00097824 */ /* 0x000fca00078e0201 */
[----:B------:R-:W2:Y:S04]  /*03a0*/  LDL R0, [R9+0x18] ;  /* 0x0000180009007983 */ /* 0x000ea80000100800 */
[----:B------:R-:W2:Y:S04]  /*03b0*/  LDL R3, [R9+0x14] ;  /* 0x0000140009037983 */ /* 0x000ea80000100800 */
[----:B------:R-:W3:Y:S01]  /*03c0*/  @P0 LDL R2, [R9+0x10] ;  /* 0x0000100009020983 */ /* 0x000ee20000100800 */
[----:B------:R-:W-:Y:S01]  /*03d0*/  LOP3.LUT R4, R4, 0x1f, RZ, 0xc0, !PT ;  /* 0x0000001f04047812 */ /* 0x000fe200078ec0ff */
[----:B------:R-:W-:Y:S01]  /*03e0*/  UMOV UR6, 0x54442d19 ;  /* 0x54442d1900067882 */ /* 0x000fe20000000000 */
[----:B------:R-:W-:-:S02]  /*03f0*/  UMOV UR7, 0x3bf921fb ;  /* 0x3bf921fb00077882 */ /* 0x000fc40000000000 */
[-C--:B--2---:R-:W-:Y:S02]  /*0400*/  @P0 SHF.L.W.U32.HI R0, R3, R4.reuse, R0 ;  /* 0x0000000403000219 */ /* 0x084fe40000010e00 */
[----:B---3--:R-:W-:Y:S02]  /*0410*/  @P0 SHF.L.W.U32.HI R3, R2, R4, R3 ;  /* 0x0000000402030219 */ /* 0x008fe40000010e03 */
[----:B------:R-:W-:Y:S02]  /*0420*/  ISETP.GE.AND P0, PT, R5, RZ, PT ;  /* 0x000000ff0500720c */ /* 0x000fe40003f06270 */
[C---:B------:R-:W-:Y:S01]  /*0430*/  SHF.L.W.U32.HI R2, R3.reuse, 0x2, R0 ;  /* 0x0000000203027819 */ /* 0x040fe20000010e00 */
[----:B------:R-:W-:-:S03]  /*0440*/  IMAD.SHL.U32 R3, R3, 0x4, RZ ;  /* 0x0000000403037824 */ /* 0x000fc600078e00ff */
[----:B------:R-:W-:-:S04]  /*0450*/  SHF.R.S32.HI R4, RZ, 0x1f, R2 ;  /* 0x0000001fff047819 */ /* 0x000fc80000011402 */
[C---:B------:R-:W-:Y:S02]  /*0460*/  LOP3.LUT R10, R4.reuse, R3, RZ, 0x3c, !PT ;  /* 0x00000003040a7212 */ /* 0x040fe400078e3cff */
[----:B------:R-:W-:Y:S02]  /*0470*/  LOP3.LUT R11, R4, R2, RZ, 0x3c, !PT ;  /* 0x00000002040b7212 */ /* 0x000fe400078e3cff */
[----:B------:R-:W-:Y:S02]  /*0480*/  SHF.R.U32.HI R3, RZ, 0x1e, R0 ;  /* 0x0000001eff037819 */ /* 0x000fe40000011600 */
[C---:B------:R-:W-:Y:S02]  /*0490*/  LOP3.LUT R4, R2.reuse, R5, RZ, 0x3c, !PT ;  /* 0x0000000502047212 */ /* 0x040fe400078e3cff */
[----:B------:R-:W1:Y:S01]  /*04a0*/  I2F.F64.S64 R10, R10 ;  /* 0x0000000a000a7312 */ /* 0x000e620000301c00 */
[----:B------:R-:W-:Y:S02]  /*04b0*/  LEA.HI R0, R2, R3, RZ, 0x1 ;  /* 0x0000000302007211 */ /* 0x000fe400078f08ff */
[----:B------:R-:W-:-:S02]  /*04c0*/  ISETP.GE.AND P1, PT, R4, RZ, PT ;  /* 0x000000ff0400720c */ /* 0x000fc40003f26270 */
[----:B------:R-:W-:-:S05]  /*04d0*/  IADD3 R2, PT, PT, -R0, RZ, RZ ;  /* 0x000000ff00027210 */ /* 0x000fca0007ffe1ff */
[----:B------:R-:W-:Y:S01]  /*04e0*/  @!P0 IMAD.MOV.U32 R0, RZ, RZ, R2 ;  /* 0x000000ffff008224 */ /* 0x000fe200078e0002 */
[----:B-1----:R-:W-:-:S10]  /*04f0*/  DMUL R8, R10, UR6 ;  /* 0x000000060a087c28 */ /* 0x002fd40008000000 */
[----:B------:R-:W1:Y:S02]  /*0500*/  F2F.F32.F64 R8, R8 ;  /* 0x0000000800087310 */ /* 0x000e640000301000 */
[----:B-1----:R-:W-:-:S07]  /*0510*/  FSEL R2, -R8, R8, !P1 ;  /* 0x0000000808027208 */ /* 0x002fce0004800100 */
.L_x_3:
[----:B------:R-:W-:Y:S05]  /*0520*/  BSYNC.RECONVERGENT B0 ;  /* 0x0000000000007941 */ /* 0x000fea0003800200 */
.L_x_2:
[----:B------:R-:W-:Y:S02]  /*0530*/  IMAD.MOV.U32 R12, RZ, RZ, 0x37cbac00 ;  /* 0x37cbac00ff0c7424 */ /* 0x000fe400078e00ff */
[----:B------:R-:W-:Y:S01]  /*0540*/  FMUL R3, R2, R2 ;  /* 0x0000000202037220 */ /* 0x000fe20000400000 */
[C---:B------:R-:W-:Y:S01]  /*0550*/  LOP3.LUT R8, R0.reuse, 0x1, RZ, 0xc0, !PT ;  /* 0x0000000100087812 */ /* 0x040fe200078ec0ff */
[----:B------:R-:W-:Y:S01]  /*0560*/  IMAD.MOV.U32 R13, RZ, RZ, 0x3d2aaabb ;  /* 0x3d2aaabbff0d7424 */ /* 0x000fe200078e00ff */
[----:B------:R-:W-:Y:S01]  /*0570*/  LOP3.LUT P0, RZ, R0, 0x2, RZ, 0xc0, !PT ;  /* 0x0000000200ff7812 */ /* 0x000fe2000780c0ff */
[----:B------:R-:W-:Y:S01]  /*0580*/  FFMA R4, R3, R12, -0.0013887860113754868507 ;  /* 0xbab607ed03047423 */ /* 0x000fe2000000000c */
[----:B------:R-:W-:Y:S01]  /*0590*/  ISETP.NE.U32.AND P1, PT, R8, 0x1, PT ;  /* 0x000000010800780c */ /* 0x000fe20003f25070 */
[----:B------:R-:W-:Y:S01]  /*05a0*/  IMAD.MOV.U32 R14, RZ, RZ, 0x3effffff ;  /* 0x3effffffff0e7424 */ /* 0x000fe200078e00ff */
[----:B------:R-:W-:Y:S02]  /*05b0*/  BSSY.RECONVERGENT B0, `(.L_x_5) ;  /* 0x000003f000007945 */ /* 0x000fe40003800200 */
[----:B------:R-:W-:-:S02]  /*05c0*/  FSEL R4, R4, -0.00019574658654164522886, !P1 ;  /* 0xb94d415304047808 */ /* 0x000fc40004800000 */
[----:B------:R-:W-:Y:S02]  /*05d0*/  FSEL R8, R13, 0.0083327032625675201416, !P1 ;  /* 0x3c0885e40d087808 */ /* 0x000fe40004800000 */
[----:B------:R-:W-:Y:S02]  /*05e0*/  FSEL R0, R2, 1, P1 ;  /* 0x3f80000002007808 */ /* 0x000fe40000800000 */
[----:B------:R-:W-:Y:S01]  /*05f0*/  FSEL R11, -R14, -0.16666662693023681641, !P1 ;  /* 0xbe2aaaa80e0b7808 */ /* 0x000fe20004800100 */
[----:B------:R-:W-:Y:S01]  /*0600*/  FFMA R4, R3, R4, R8 ;  /* 0x0000000403047223 */ /* 0x000fe20000000008 */
[----:B------:R-:W-:Y:S01]  /*0610*/  FSETP.GE.AND P1, PT, |R5|, 105615, PT ;  /* 0x47ce47800500780b */ /* 0x000fe20003f26200 */
[C---:B------:R-:W-:Y:S02]  /*0620*/  FFMA R9, R3.reuse, R0, RZ ;  /* 0x0000000003097223 */ /* 0x040fe400000000ff */
[----:B------:R-:W-:-:S04]  /*0630*/  FFMA R4, R3, R4, R11 ;  /* 0x0000000403047223 */ /* 0x000fc8000000000b */
[----:B------:R-:W-:-:S04]  /*0640*/  FFMA R9, R9, R4, R0 ;  /* 0x0000000409097223 */ /* 0x000fc80000000000 */
[----:B------:R-:W-:Y:S02]  /*0650*/  @P0 FADD R9, RZ, -R9 ;  /* 0x80000009ff090221 */ /* 0x000fe40000000000 */
[----:B------:R-:W-:Y:S05]  /*0660*/  @!P1 BRA `(.L_x_6) ;  /* 0x0000000000cc9947 */ /* 0x000fea0003800000 */
[----:B------:R-:W-:-:S13]  /*0670*/  FSETP.NEU.AND P0, PT, |R5|, +INF , PT ;  /* 0x7f8000000500780b */ /* 0x000fda0003f0d200 */
[----:B------:R-:W-:Y:S01]  /*0680*/  @!P0 FMUL R15, RZ, R5 ;  /* 0x00000005ff0f8220 */ /* 0x000fe20000400000 */
[----:B------:R-:W-:Y:S01]  /*0690*/  @!P0 MOV R16, RZ ;  /* 0x000000ff00108202 */ /* 0x000fe20000000f00 */
[----:B------:R-:W-:Y:S06]  /*06a0*/  @!P0 BRA `(.L_x_6) ;  /* 0x0000000000bc8947 */ /* 0x000fec0003800000 */
[----:B------:R-:W1:Y:S01]  /*06b0*/  LDC.64 R2, c[0x4][RZ] ;  /* 0x01000000ff027b82 */ /* 0x000e620000000a00 */
[----:B------:R-:W-:Y:S01]  /*06c0*/  IMAD.SHL.U32 R4, R5, 0x100, RZ ;  /* 0x0000010005047824 */ /* 0x000fe200078e00ff */
[----:B------:R-:W-:Y:S01]  /*06d0*/  UMOV UR5, URZ ;  /* 0x000000ff00057c82 */ /* 0x000fe20008000000 */
[----:B------:R-:W-:Y:S02]  /*06e0*/  IMAD.MOV.U32 R8, RZ, RZ, RZ ;  /* 0x000000ffff087224 */ /* 0x000fe400078e00ff */
[----:B------:R-:W-:Y:S01]  /*06f0*/  IMAD.MOV.U32 R0, RZ, RZ, RZ ;  /* 0x000000ffff007224 */ /* 0x000fe200078e00ff */
[----:B------:R-:W-:-:S07]  /*0700*/  LOP3.LUT R19, R4, 0x80000000, RZ, 0xfc, !PT ;  /* 0x8000000004137812 */ /* 0x000fce00078efcff */
.L_x_7:
[----:B-1----:R-:W-:-:S06]  /*0710*/  IMAD.WIDE.U32 R10, R0, 0x4, R2 ;  /* 0x00000004000a7825 */ /* 0x002fcc00078e0002 */
[----:B--2---:R-:W2:Y:S01]  /*0720*/  LDG.E.CONSTANT R10, desc[UR8][R10.64] ;  /* 0x000000080a0a7981 */ /* 0x004ea2000c1e9900 */
[C---:B------:R-:W-:Y:S01]  /*0730*/  IMAD R4, R0.reuse, 0x4, R1 ;  /* 0x0000000400047824 */ /* 0x040fe200078e0201 */
[----:B------:R-:W-:-:S04]  /*0740*/  IADD3 R0, PT, PT, R0, 0x1, RZ ;  /* 0x0000000100007810 */ /* 0x000fc80007ffe0ff */
[----:B------:R-:W-:Y:S01]  /*0750*/  ISETP.NE.AND P0, PT, R0, 0x6, PT ;  /* 0x000000060000780c */ /* 0x000fe20003f05270 */
[----:B--2---:R-:W-:-:S03]  /*0760*/  IMAD.WIDE.U32 R16, R10, R19, RZ ;  /* 0x000000130a107225 */ /* 0x004fc600078e00ff */
[----:B------:R-:W-:-:S04]  /*0770*/  IADD3 R15, P1, PT, R16, R8, RZ ;  /* 0x00000008100f7210 */ /* 0x000fc80007f3e0ff */
[----:B------:R-:W-:Y:S01]  /*0780*/  IADD3.X R8, PT, PT, R17, UR5, RZ, P1, !PT ;  /* 0x0000000511087c10 */ /* 0x000fe20008ffe4ff */
[----:B------:R2:W-:Y:S04]  /*0790*/  STL [R4], R15 ;  /* 0x0000000f04007387 */ /* 0x0005e80000100800 */
[----:B------:R-:W-:Y:S05]  /*07a0*/  @P0 BRA `(.L_x_7) ;  /* 0xfffffffc00d80947 */ /* 0x000fea000383ffff */
[----:B--2---:R-:W-:Y:S01]  /*07b0*/  SHF.R.U32.HI R4, RZ, 0x17, R5 ;  /* 0x00000017ff047819 */ /* 0x004fe20000011605 */
        /* <DEDUP_REMOVED lines=11> */
[----:B------:R-:W-:Y:S01]  /*0870*/  UMOV UR7, 0x3bf921fb ;  /* 0x3bf921fb00077882 */ /* 0x000fe20000000000 */
[----:B------:R-:W-:-:S02]  /*0880*/  ISETP.GE.AND P1, PT, R5, RZ, PT ;  /* 0x000000ff0500720c */ /* 0x000fc40003f26270 */
[-C--:B--2---:R-:W-:Y:S02]  /*0890*/  @P0 SHF.L.W.U32.HI R0, R3, R4.reuse, R0 ;  /* 0x0000000403000219 */ /* 0x084fe40000010e00 */
[----:B---3--:R-:W-:-:S04]  /*08a0*/  @P0 SHF.L.W.U32.HI R3, R2, R4, R3 ;  /* 0x0000000402030219 */ /* 0x008fc80000010e03 */
[C---:B------:R-:W-:Y:S01]  /*08b0*/  SHF.L.W.U32.HI R2, R3.reuse, 0x2, R0 ;  /* 0x0000000203027819 */ /* 0x040fe20000010e00 */
[----:B------:R-:W-:-:S03]  /*08c0*/  IMAD.SHL.U32 R3, R3, 0x4, RZ ;  /* 0x0000000403037824 */ /* 0x000fc600078e00ff */
[----:B------:R-:W-:-:S04]  /*08d0*/  SHF.R.S32.HI R4, RZ, 0x1f, R2 ;  /* 0x0000001fff047819 */ /* 0x000fc80000011402 */
[C---:B------:R-:W-:Y:S02]  /*08e0*/  LOP3.LUT R10, R4.reuse, R3, RZ, 0x3c, !PT ;  /* 0x00000003040a7212 */ /* 0x040fe400078e3cff */
[----:B------:R-:W-:Y:S02]  /*08f0*/  LOP3.LUT R11, R4, R2, RZ, 0x3c, !PT ;  /* 0x00000002040b7212 */ /* 0x000fe400078e3cff */
[----:B------:R-:W-:Y:S02]  /*0900*/  SHF.R.U32.HI R3, RZ, 0x1e, R0 ;  /* 0x0000001eff037819 */ /* 0x000fe40000011600 */
[C---:B------:R-:W-:Y:S02]  /*0910*/  LOP3.LUT R0, R2.reuse, R5, RZ, 0x3c, !PT ;  /* 0x0000000502007212 */ /* 0x040fe400078e3cff */
[----:B------:R-:W2:Y:S01]  /*0920*/  I2F.F64.S64 R10, R10 ;  /* 0x0000000a000a7312 */ /* 0x000ea20000301c00 */
[----:B------:R-:W-:Y:S02]  /*0930*/  LEA.HI R16, R2, R3, RZ, 0x1 ;  /* 0x0000000302107211 */ /* 0x000fe400078f08ff */
[----:B------:R-:W-:-:S03]  /*0940*/  ISETP.GE.AND P0, PT, R0, RZ, PT ;  /* 0x000000ff0000720c */ /* 0x000fc60003f06270 */
[----:B------:R-:W-:-:S04]  /*0950*/  IMAD.MOV R0, RZ, RZ, -R16 ;  /* 0x000000ffff007224 */ /* 0x000fc800078e0a10 */
[----:B------:R-:W-:Y:S01]  /*0960*/  @!P1 IMAD.MOV.U32 R16, RZ, RZ, R0 ;  /* 0x000000ffff109224 */ /* 0x000fe200078e0000 */
[----:B--2---:R-:W-:-:S10]  /*0970*/  DMUL R18, R10, UR6 ;  /* 0x000000060a127c28 */ /* 0x004fd40008000000 */
[----:B------:R-:W2:Y:S02]  /*0980*/  F2F.F32.F64 R18, R18 ;  /* 0x0000001200127310 */ /* 0x000ea40000301000 */
[----:B-12---:R-:W-:-:S07]  /*0990*/  FSEL R15, -R18, R18, !P0 ;  /* 0x00000012120f7208 */ /* 0x006fce0004000100 */
.L_x_6:
[----:B------:R-:W-:Y:S05]  /*09a0*/  BSYNC.RECONVERGENT B0 ;  /* 0x0000000000007941 */ /* 0x000fea0003800200 */
.L_x_5:
[----:B------:R-:W-:Y:S01]  /*09b0*/  FMUL R3, R15, R15 ;  /* 0x0000000f0f037220 */ /* 0x000fe20000400000 */
[C---:B------:R-:W-:Y:S01]  /*09c0*/  LOP3.LUT R0, R16.reuse, 0x1, RZ, 0xc0, !PT ;  /* 0x0000000110007812 */ /* 0x040fe200078ec0ff */
[----:B------:R-:W-:Y:S01]  /*09d0*/  VIADD R4, R5, 0xf3000000 ;  /* 0xf300000005047836 */ /* 0x000fe20000000000 */
[----:B------:R-:W-:Y:S01]  /*09e0*/  IADD3 R16, PT, PT, R16, 0x1, RZ ;  /* 0x0000000110107810 */ /* 0x000fe20007ffe0ff */
[----:B------:R-:W-:Y:S01]  /*09f0*/  FFMA R12, R3, R12, -0.0013887860113754868507 ;  /* 0xbab607ed030c7423 */ /* 0x000fe2000000000c */
[----:B------:R-:W-:Y:S01]  /*0a00*/  ISETP.NE.U32.AND P1, PT, R0, 0x1, PT ;  /* 0x000000010000780c */ /* 0x000fe20003f25070 */
[----:B------:R1:W2:Y:S01]  /*0a10*/  MUFU.RSQ R2, R5 ;  /* 0x0000000500027308 */ /* 0x0002a20000001400 */
[----:B------:R-:W-:Y:S01]  /*0a20*/  LOP3.LUT P0, RZ, R16, 0x2, RZ, 0xc0, !PT ;  /* 0x0000000210ff7812 */ /* 0x000fe2000780c0ff */
[----:B------:R-:W-:Y:S01]  /*0a30*/  BSSY.RECONVERGENT B0, `(.L_x_8) ;  /* 0x0000016000007945 */ /* 0x000fe20003800200 */
[----:B------:R-:W-:Y:S02]  /*0a40*/  FSEL R0, R13, 0.0083327032625675201416, P1 ;  /* 0x3c0885e40d007808 */ /* 0x000fe40000800000 */
[----:B------:R-:W-:-:S02]  /*0a50*/  FSEL R12, R12, -0.00019574658654164522886, P1 ;  /* 0xb94d41530c0c7808 */ /* 0x000fc40000800000 */
[----:B------:R-:W-:-:S03]  /*0a60*/  FSEL R14, -R14, -0.16666662693023681641, P1 ;  /* 0xbe2aaaa80e0e7808 */ /* 0x000fc60000800100 */
[----:B------:R-:W-:Y:S01]  /*0a70*/  FFMA R12, R3, R12, R0 ;  /* 0x0000000c030c7223 */ /* 0x000fe20000000000 */
[----:B------:R-:W-:Y:S02]  /*0a80*/  FSEL R0, R15, 1, !P1 ;  /* 0x3f8000000f007808 */ /* 0x000fe40004800000 */
[----:B------:R-:W-:Y:S01]  /*0a90*/  ISETP.GT.U32.AND P1, PT, R4, 0x727fffff, PT ;  /* 0x727fffff0400780c */ /* 0x000fe20003f24070 */
[C---:B------:R-:W-:Y:S02]  /*0aa0*/  FFMA R12, R3.reuse, R12, R14 ;  /* 0x0000000c030c7223 */ /* 0x040fe4000000000e */
[----:B------:R-:W-:-:S04]  /*0ab0*/  FFMA R3, R3, R0, RZ ;  /* 0x0000000003037223 */ /* 0x000fc800000000ff */
[----:B------:R-:W-:-:S04]  /*0ac0*/  FFMA R12, R3, R12, R0 ;  /* 0x0000000c030c7223 */ /* 0x000fc80000000000 */
[----:B------:R-:W-:Y:S02]  /*0ad0*/  @P0 FADD R12, RZ, -R12 ;  /* 0x8000000cff0c0221 */ /* 0x000fe40000000000 */
[----:B-12---:R-:W-:Y:S05]  /*0ae0*/  @!P1 BRA `(.L_x_9) ;  /* 0x0000000000189947 */ /* 0x006fea0003800000 */
[----:B------:R-:W-:Y:S01]  /*0af0*/  BSSY.RECONVERGENT B1, `(.L_x_10) ;  /* 0x0000004000017945 */ /* 0x000fe20003800200 */
[----:B------:R-:W-:Y:S01]  /*0b00*/  IMAD.MOV.U32 R0, RZ, RZ, R5 ;  /* 0x000000ffff007224 */ /* 0x000fe200078e0005 */
[----:B------:R-:W-:-:S07]  /*0b10*/  MOV R10, 0xb30 ;  /* 0x00000b30000a7802 */ /* 0x000fce0000000f00 */
[----:B0-----:R-:W-:Y:S05]  /*0b20*/  CALL.REL.NOINC `($__internal_0_$__cuda_sm20_sqrt_rn_f32_slowpath) ;  /* 0x0000000000307944 */ /* 0x001fea0003c00000 */
[----:B------:R-:W-:Y:S05]  /*0b30*/  BSYNC.RECONVERGENT B1 ;  /* 0x0000000000017941 */ /* 0x000fea0003800200 */
.L_x_10:
[----:B------:R-:W-:Y:S05]  /*0b40*/  BRA `(.L_x_11) ;  /* 0x0000000000107947 */ /* 0x000fea0003800000 */
.L_x_9:
[C---:B------:R-:W-:Y:S01]  /*0b50*/  FMUL.FTZ R0, R2.reuse, R5 ;  /* 0x0000000502007220 */ /* 0x040fe20000410000 */
[----:B------:R-:W-:-:S03]  /*0b60*/  FMUL.FTZ R2, R2, 0.5 ;  /* 0x3f00000002027820 */ /* 0x000fc60000410000 */
[----:B------:R-:W-:-:S04]  /*0b70*/  FFMA R5, -R0, R0, R5 ;  /* 0x0000000000057223 */ /* 0x000fc80000000105 */
[----:B------:R-:W-:-:S07]  /*0b80*/  FFMA R0, R5, R2, R0 ;  /* 0x0000000205007223 */ /* 0x000fce0000000000 */
.L_x_11:
[----:B------:R-:W-:Y:S05]  /*0b90*/  BSYNC.RECONVERGENT B0 ;  /* 0x0000000000007941 */ /* 0x000fea0003800200 */
.L_x_8:
[----:B------:R-:W-:-:S04]  /*0ba0*/  FMUL R5, R9, R0 ;  /* 0x0000000009057220 */ /* 0x000fc80000400000 */
[----:B------:R-:W-:Y:S01]  /*0bb0*/  FMUL R5, R12, R5 ;  /* 0x000000050c057220 */ /* 0x000fe20000400000 */
[----:B------:R-:W-:Y:S06]  /*0bc0*/  BRA.U UP0, `(.L_x_12) ;  /* 0xfffffff500447547 */ /* 0x000fec000b83ffff */
[----:B------:R-:W-:Y:S01]  /*0bd0*/  STG.E desc[UR8][R6.64], R5 ;  /* 0x0000000506007986 */ /* 0x000fe2000c101908 */
[----:B------:R-:W-:Y:S05]  /*0be0*/  EXIT ;  /* 0x000000000000794d */ /* 0x000fea0003800000 */
        .weak           $__internal_0_$__cuda_sm20_sqrt_rn_f32_slowpath
        .type           $__internal_0_$__cuda_sm20_sqrt_rn_f32_slowpath,@function
        .size           $__internal_0_$__cuda_sm20_sqrt_rn_f32_slowpath,(.L_x_20 - $__internal_0_$__cuda_sm20_sqrt_rn_f32_slowpath)
$__internal_0_$__cuda_sm20_sqrt_rn_f32_slowpath:
[----:B------:R-:W-:-:S13]  /*0bf0*/  LOP3.LUT P0, RZ, R0, 0x7fffffff, RZ, 0xc0, !PT ;  /* 0x7fffffff00ff7812 */ /* 0x000fda000780c0ff */
[----:B------:R-:W-:Y:S01]  /*0c00*/  @!P0 IMAD.MOV.U32 R2, RZ, RZ, R0 ;  /* 0x000000ffff028224 */ /* 0x000fe200078e0000 */
[----:B------:R-:W-:Y:S06]  /*0c10*/  @!P0 BRA `(.L_x_13) ;  /* 0x0000000000408947 */ /* 0x000fec0003800000 */
[----:B------:R-:W-:-:S13]  /*0c20*/  FSETP.GEU.FTZ.AND P0, PT, R0, RZ, PT ;  /* 0x000000ff0000720b */ /* 0x000fda0003f1e000 */
[----:B------:R-:W-:Y:S01]  /*0c30*/  @!P0 IMAD.MOV.U32 R2, RZ, RZ, 0x7fffffff ;  /* 0x7fffffffff028424 */ /* 0x000fe200078e00ff */
[----:B------:R-:W-:Y:S06]  /*0c40*/  @!P0 BRA `(.L_x_13) ;  /* 0x0000000000348947 */ /* 0x000fec0003800000 */
[----:B------:R-:W-:-:S13]  /*0c50*/  FSETP.GTU.FTZ.AND P0, PT, |R0|, +INF , PT ;  /* 0x7f8000000000780b */ /* 0x000fda0003f1c200 */
[----:B------:R-:W-:Y:S01]  /*0c60*/  @P0 FADD.FTZ R2, R0, 1 ;  /* 0x3f80000000020421 */ /* 0x000fe20000010000 */
[----:B------:R-:W-:Y:S06]  /*0c70*/  @P0 BRA `(.L_x_13) ;  /* 0x0000000000280947 */ /* 0x000fec0003800000 */
[----:B------:R-:W-:-:S13]  /*0c80*/  FSETP.NEU.FTZ.AND P0, PT, |R0|, +INF , PT ;  /* 0x7f8000000000780b */ /* 0x000fda0003f1d200 */
[----:B------:R-:W-:-:S04]  /*0c90*/  @P0 FFMA R3, R0, 1.84467440737095516160e+19, RZ ;  /* 0x5f80000000030823 */ /* 0x000fc800000000ff */
[----:B------:R-:W0:Y:S02]  /*0ca0*/  @P0 MUFU.RSQ R2, R3 ;  /* 0x0000000300020308 */ /* 0x000e240000001400 */
[----:B0-----:R-:W-:Y:S01]  /*0cb0*/  @P0 FMUL.FTZ R4, R3, R2 ;  /* 0x0000000203040220 */ /* 0x001fe20000410000 */
[----:B------:R-:W-:Y:S01]  /*0cc0*/  @P0 FMUL.FTZ R8, R2, 0.5 ;  /* 0x3f00000002080820 */ /* 0x000fe20000410000 */
[----:B------:R-:W-:Y:S02]  /*0cd0*/  @!P0 MOV R2, R0 ;  /* 0x0000000000028202 */ /* 0x000fe40000000f00 */
[----:B------:R-:W-:-:S04]  /*0ce0*/  @P0 FADD.FTZ R5, -R4, -RZ ;  /* 0x800000ff04050221 */ /* 0x000fc80000010100 */
[----:B------:R-:W-:-:S04]  /*0cf0*/  @P0 FFMA R5, R4, R5, R3 ;  /* 0x0000000504050223 */ /* 0x000fc80000000003 */
[----:B------:R-:W-:-:S04]  /*0d00*/  @P0 FFMA R5, R5, R8, R4 ;  /* 0x0000000805050223 */ /* 0x000fc80000000004 */
[----:B------:R-:W-:-:S07]  /*0d10*/  @P0 FMUL.FTZ R2, R5, 2.3283064365386962891e-10 ;  /* 0x2f80000005020820 */ /* 0x000fce0000410000 */
.L_x_13:
[----:B------:R-:W-:Y:S02]  /*0d20*/  IMAD.MOV.U32 R0, RZ, RZ, R2 ;  /* 0x000000ffff007224 */ /* 0x000fe400078e0002 */
[----:B------:R-:W-:Y:S02]  /*0d30*/  IMAD.MOV.U32 R2, RZ, RZ, R10 ;  /* 0x000000ffff027224 */ /* 0x000fe400078e000a */
[----:B------:R-:W-:-:S04]  /*0d40*/  IMAD.MOV.U32 R3, RZ, RZ, 0x0 ;  /* 0x00000000ff037424 */ /* 0x000fc800078e00ff */
[----:B------:R-:W-:Y:S05]  /*0d50*/  RET.REL.NODEC R2 `(_Z19floatingPointKernelPfi) ;  /* 0xfffffff002a87950 */ /* 0x000fea0003c3ffff */
.L_x_14:
        /* <DEDUP_REMOVED lines=10> */
.L_x_20:


//--------------------- .text._Z26matrixMultiplicationKernelPfS_S_i --------------------------
	.section	.text._Z26matrixMultiplicationKernelPfS_S_i,"ax",@progbits
	.align	128
        .global         _Z26matrixMultiplicationKernelPfS_S_i
        .type           _Z26matrixMultiplicationKernelPfS_S_i,@function
        .size           _Z26matrixMultiplicationKernelPfS_S_i,(.L_x_23 - _Z26matrixMultiplicationKernelPfS_S_i)
        .other          _Z26matrixMultiplicationKernelPfS_S_i,@"STO_CUDA_ENTRY STV_DEFAULT"
_Z26matrixMultiplicationKernelPfS_S_i:
.text._Z26matrixMultiplicationKernelPfS_S_i:
[----:B------:R-:W-:Y:S01]  /*0000*/  LDC R1, c[0x0][0x37c] ;  /* 0x0000df00ff017b82 */ /* 0x000fe20000000800 */
[----:B------:R-:W0:Y:S07]  /*0010*/  S2R R3, SR_TID.X ;  /* 0x0000000000037919 */ /* 0x000e2e0000002100 */
[----:B------:R-:W0:Y:S01]  /*0020*/  LDC R0, c[0x0][0x360] ;  /* 0x0000d800ff007b82 */ /* 0x000e220000000800 */
[----:B------:R-:W1:Y:S01]  /*0030*/  LDCU UR20, c[0x0][0x398] ;  /* 0x00007300ff1477ac */ /* 0x000e620008000800 */
[----:B------:R-:W2:Y:S06]  /*0040*/  S2R R2, SR_TID.Y ;  /* 0x0000000000027919 */ /* 0x000eac0000002200 */
[----:B------:R-:W0:Y:S08]  /*0050*/  S2UR UR4, SR_CTAID.X ;  /* 0x00000000000479c3 */ /* 0x000e300000002500 */
[----:B------:R-:W2:Y:S08]  /*0060*/  S2UR UR5, SR_CTAID.Y ;  /* 0x00000000000579c3 */ /* 0x000eb00000002600 */
[----:B------:R-:W2:Y:S01]  /*0070*/  LDC R13, c[0x0][0x364] ;  /* 0x0000d900ff0d7b82 */ /* 0x000ea20000000800 */
[----:B0-----:R-:W-:-:S02]  /*0080*/  IMAD R0, R0, UR4, R3 ;  /* 0x0000000400007c24 */ /* 0x001fc4000f8e0203 */
[----:B--2---:R-:W-:-:S05]  /*0090*/  IMAD R13, R13, UR5, R2 ;  /* 0x000000050d0d7c24 */ /* 0x004fca000f8e0202 */
[----:B------:R-:W-:-:S04]  /*00a0*/  VIMNMX R2, PT, PT, R0, R13, !PT ;  /* 0x0000000d00027248 */ /* 0x000fc80007fe0100 */
[----:B-1----:R-:W-:-:S13]  /*00b0*/  ISETP.GE.AND P0, PT, R2, UR20, PT ;  /* 0x0000001402007c0c */ /* 0x002fda000bf06270 */
[----:B------:R-:W-:Y:S05]  /*00c0*/  @P0 EXIT ;  /* 0x000000000000094d */ /* 0x000fea0003800000 */
[----:B------:R-:W-:Y:S01]  /*00d0*/  UISETP.GE.U32.AND UP0, UPT, UR20, 0x8, UPT ;  /* 0x000000081400788c */ /* 0x000fe2000bf06070 */
[----:B------:R-:W-:Y:S02]  /*00e0*/  HFMA2 R12, -RZ, RZ, 0, 0 ;  /* 0x00000000ff0c7431 */ /* 0x000fe400000001ff */
[----:B------:R-:W-:Y:S01]  /*00f0*/  IMAD R13, R13, UR20, RZ ;  /* 0x000000140d0d7c24 */ /* 0x000fe2000f8e02ff */
[----:B------:R-:W-:Y:S01]  /*0100*/  UMOV UR4, URZ ;  /* 0x000000ff00047c82 */ /* 0x000fe20008000000 */
[----:B------:R-:W0:Y:S04]  /*0110*/  LDCU.64 UR18, c[0x0][0x358] ;  /* 0x00006b00ff1277ac */ /* 0x000e280008000a00 */
[----:B------:R-:W-:Y:S05]  /*0120*/  BRA.U !UP0, `(.L_x_15) ;  /* 0x0000000508047547 */ /* 0x000fea000b800000 */
[----:B------:R-:W1:Y:S01]  /*0130*/  LDCU.128 UR24, c[0x0][0x380] ;  /* 0x00007000ff1877ac */ /* 0x000e620008000c00 */
[----:B------:R-:W-:Y:S02]  /*0140*/  MOV R12, RZ ;  /* 0x000000ff000c7202 */ /* 0x000fe40000000f00 */
[----:B------:R-:W-:Y:S01]  /*0150*/  MOV R14, R0 ;  /* 0x00000000000e7202 */ /* 0x000fe20000000f00 */
[----:B------:R-:W-:-:S04]  /*0160*/  ULOP3.LUT UR4, UR20, 0x7ffffff8, URZ, 0xc0, !UPT ;  /* 0x7ffffff814047892 */ /* 0x000fc8000f8ec0ff */
[----:B------:R-:W-:Y:S01]  /*0170*/  UIADD3 UR5, UPT, UPT, -UR4, URZ, URZ ;  /* 0x000000ff04057290 */ /* 0x000fe2000fffe1ff */
[----:B-1----:R-:W-:Y:S01]  /*0180*/  MOV R2, UR24 ;  /* 0x0000001800027c02 */ /* 0x002fe20008000f00 */
[----:B------:R-:W-:Y:S01]  /*0190*/  UIMAD.WIDE UR6, UR20, 0x8, UR26 ;  /* 0x00000008140678a5 */ /* 0x000fe2000f8e021a */
[----:B------:R-:W-:Y:S01]  /*01a0*/  MOV R3, UR25 ;  /* 0x0000001900037c02 */ /* 0x000fe20008000f00 */
[----:B------:R-:W-:Y:S02]  /*01b0*/  UIMAD.WIDE UR8, UR20, 0xc, UR26 ;  /* 0x0000000c140878a5 */ /* 0x000fe4000f8e021a */
[----:B------:R-:W-:Y:S01]  /*01c0*/  UIMAD.WIDE UR10, UR20, 0x10, UR26 ;  /* 0x00000010140a78a5 */ /* 0x000fe2000f8e021a */
[----:B------:R-:W-:Y:S01]  /*01d0*/  IMAD.WIDE.U32 R2, R13, 0x4, R2 ;  /* 0x000000040d027825 */ /* 0x000fe200078e0002 */
[----:B------:R-:W-:Y:S02]  /*01e0*/  UIMAD.WIDE UR12, UR20, 0x14, UR26 ;  /* 0x00000014140c78a5 */ /* 0x000fe4000f8e021a */
[----:B------:R-:W-:Y:S01]  /*01f0*/  UIMAD.WIDE UR14, UR20, 0x18, UR26 ;  /* 0x00000018140e78a5 */ /* 0x000fe2000f8e021a */
[----:B------:R-:W-:Y:S01]  /*0200*/  IADD3 R2, P0, PT, R2, 0x10, RZ ;  /* 0x0000001002027810 */ /* 0x000fe20007f1e0ff */
[----:B------:R-:W-:-:S03]  /*0210*/  UIMAD.WIDE UR16, UR20, 0x1c, UR26 ;  /* 0x0000001c141078a5 */ /* 0x000fc6000f8e021a */
[----:B------:R-:W-:-:S09]  /*0220*/  IADD3.X R3, PT, PT, RZ, R3, RZ, P0, !PT ;  /* 0x00000003ff037210 */ /* 0x000fd200007fe4ff */
.L_x_16:
[----:B------:R-:W-:Y:S01]  /*0230*/  UIMAD.WIDE UR22, UR20, 0x4, UR26 ;  /* 0x00000004141678a5 */ /* 0x000fe2000f8e021a */
[----:B------:R-:W-:Y:S02]  /*0240*/  IMAD.MOV.U32 R23, RZ, RZ, 0x4 ;  /* 0x00000004ff177424 */ /* 0x000fe400078e00ff */
[----:B------:R-:W-:Y:S01]  /*0250*/  HFMA2 R11, -RZ, RZ, 0, 2.384185791015625e-07 ;  /* 0x00000004ff0b7431 */ /* 0x000fe200000001ff */
[----:B------:R-:W-:Y:S01]  /*0260*/  MOV R25, 0x4 ;  /* 0x0000000400197802 */ /* 0x000fe20000000f00 */
[----:B0-----:R-:W2:Y:S01]  /*0270*/  LDG.E R21, desc[UR18][R2.64+-0x10] ;  /* 0xfffff01202157981 */ /* 0x001ea2000c1e1900 */
[C---:B------:R-:W-:Y:S01]  /*0280*/  IMAD.WIDE R22, R14.reuse, R23, UR26 ;  /* 0x0000001a0e167e25 */ /* 0x040fe2000f8e0217 */
[----:B------:R-:W-:Y:S02]  /*0290*/  MOV R8, UR22 ;  /* 0x0000001600087c02 */ /* 0x000fe40008000f00 */
[----:B------:R-:W-:Y:S01]  /*02a0*/  MOV R9, UR23 ;  /* 0x0000001700097c02 */ /* 0x000fe20008000f00 */
[----:B------:R-:W3:Y:S02]  /*02b0*/  LDG.E R19, desc[UR18][R2.64+-0xc] ;  /* 0xfffff41202137981 */ /* 0x000ee4000c1e1900 */
[----:B------:R-:W-:-:S02]  /*02c0*/  IMAD.WIDE R8, R14, 0x4, R8 ;  /* 0x000000040e087825 */ /* 0x000fc400078e0208 */
[----:B------:R-:W2:Y:S01]  /*02d0*/  LDG.E R22, desc[UR18][R22.64] ;  /* 0x0000001216167981 */ /* 0x000ea2000c1e1900 */
[----:B------:R-:W-:Y:S01]  /*02e0*/  MOV R5, 0x4 ;  /* 0x0000000400057802 */ /* 0x000fe20000000f00 */
[C---:B------:R-:W-:Y:S02]  /*02f0*/  IMAD.WIDE R24, R14.reuse, R25, UR6 ;  /* 0x000000060e187e25 */ /* 0x040fe4000f8e0219 */
[----:B------:R0:W3:Y:S02]  /*0300*/  LDG.E R20, desc[UR18][R8.64] ;  /* 0x0000001208147981 */ /* 0x0000e4000c1e1900 */
[----:B------:R-:W-:Y:S02]  /*0310*/  IMAD.WIDE R10, R14, R11, UR8 ;  /* 0x000000080e0a7e25 */ /* 0x000fe4000f8e020b */
[----:B------:R-:W4:Y:S04]  /*0320*/  LDG.E R18, desc[UR18][R24.64] ;  /* 0x0000001218127981 */ /* 0x000f28000c1e1900 */
[----:B------:R-:W4:Y:S01]  /*0330*/  LDG.E R17, desc[UR18][R2.64+-0x8] ;  /* 0xfffff81202117981 */ /* 0x000f22000c1e1900 */
[----:B0-----:R-:W-:-:S02]  /*0340*/  HFMA2 R9, -RZ, RZ, 0, 2.384185791015625e-07 ;  /* 0x00000004ff097431 */ /* 0x001fc400000001ff */
[----:B------:R-:W-:Y:S01]  /*0350*/  IMAD.MOV.U32 R7, RZ, RZ, 0x4 ;  /* 0x00000004ff077424 */ /* 0x000fe200078e00ff */
[----:B------:R0:W5:Y:S01]  /*0360*/  LDG.E R16, desc[UR18][R10.64] ;  /* 0x000000120a107981 */ /* 0x000162000c1e1900 */
[----:B------:R-:W-:-:S03]  /*0370*/  IMAD.WIDE R4, R14, R5, UR10 ;  /* 0x0000000a0e047e25 */ /* 0x000fc6000f8e0205 */
[----:B------:R-:W5:Y:S01]  /*0380*/  LDG.E R15, desc[UR18][R2.64+-0x4] ;  /* 0xfffffc12020f7981 */ /* 0x000f62000c1e1900 */
[C---:B------:R-:W-:Y:S01]  /*0390*/  IMAD.WIDE R6, R14.reuse, R7, UR12 ;  /* 0x0000000c0e067e25 */ /* 0x040fe2000f8e0207 */
[----:B------:R-:W-:Y:S02]  /*03a0*/  MOV R27, 0x4 ;  /* 0x00000004001b7802 */ /* 0x000fe40000000f00 */
[----:B------:R1:W5:Y:S01]  /*03b0*/  LDG.E R4, desc[UR18][R4.64] ;  /* 0x0000001204047981 */ /* 0x000362000c1e1900 */
[----:B------:R-:W-:-:S03]  /*03c0*/  IMAD.WIDE R8, R14, R9, UR14 ;  /* 0x0000000e0e087e25 */ /* 0x000fc6000f8e0209 */
[----:B------:R-:W5:Y:S01]  /*03d0*/  LDG.E R23, desc[UR18][R2.64] ;  /* 0x0000001202177981 */ /* 0x000f62000c1e1900 */
[----:B0-----:R-:W-:-:S03]  /*03e0*/  IMAD.WIDE R10, R14, R27, UR16 ;  /* 0x000000100e0a7e25 */ /* 0x001fc6000f8e021b */
[----:B------:R-:W5:Y:S04]  /*03f0*/  LDG.E R7, desc[UR18][R6.64] ;  /* 0x0000001206077981 */ /* 0x000f68000c1e1900 */
[----:B------:R-:W5:Y:S04]  /*0400*/  LDG.E R24, desc[UR18][R2.64+0x4] ;  /* 0x0000041202187981 */ /* 0x000f68000c1e1900 */
[----:B------:R-:W5:Y:S04]  /*0410*/  LDG.E R8, desc[UR18][R8.64] ;  /* 0x0000001208087981 */ /* 0x000f68000c1e1900 */
[----:B------:R-:W5:Y:S04]  /*0420*/  LDG.E R25, desc[UR18][R2.64+0x8] ;  /* 0x0000081202197981 */ /* 0x000f68000c1e1900 */
[----:B------:R-:W5:Y:S04]  /*0430*/  LDG.E R10, desc[UR18][R10.64] ;  /* 0x000000120a0a7981 */ /* 0x000f68000c1e1900 */
[----:B------:R0:W5:Y:S01]  /*0440*/  LDG.E R27, desc[UR18][R2.64+0xc] ;  /* 0x00000c12021b7981 */ /* 0x000162000c1e1900 */
[----:B------:R-:W-:-:S04]  /*0450*/  UIADD3 UR5, UPT, UPT, UR5, 0x8, URZ ;  /* 0x0000000805057890 */ /* 0x000fc8000fffe0ff */
[----:B------:R-:W-:Y:S01]  /*0460*/  UISETP.NE.AND UP0, UPT, UR5, URZ, UPT ;  /* 0x000000ff0500728c */ /* 0x000fe2000bf05270 */
[----:B-1----:R-:W-:Y:S02]  /*0470*/  MOV R5, UR20 ;  /* 0x0000001400057c02 */ /* 0x002fe40008000f00 */
[----:B0-----:R-:W-:Y:S02]  /*0480*/  IADD3 R2, P0, PT, R2, 0x20, RZ ;  /* 0x0000002002027810 */ /* 0x001fe40007f1e0ff */
[----:B------:R-:W-:Y:S02]  /*0490*/  LEA R14, R5, R14, 0x3 ;  /* 0x0000000e050e7211 */ /* 0x000fe400078e18ff */
[----:B------:R-:W-:Y:S01]  /*04a0*/  IADD3.X R3, PT, PT, RZ, R3, RZ, P0, !PT ;  /* 0x00000003ff037210 */ /* 0x000fe200007fe4ff */
[----:B--2---:R-:W-:-:S04]  /*04b0*/  FFMA R22, R21, R22, R12 ;  /* 0x0000001615167223 */ /* 0x004fc8000000000c */
[----:B---3--:R-:W-:-:S04]  /*04c0*/  FFMA R20, R19, R20, R22 ;  /* 0x0000001413147223 */ /* 0x008fc80000000016 */
[----:B----4-:R-:W-:-:S04]  /*04d0*/  FFMA R18, R17, R18, R20 ;  /* 0x0000001211127223 */ /* 0x010fc80000000014 */
[----:B-----5:R-:W-:-:S04]  /*04e0*/  FFMA R16, R15, R16, R18 ;  /* 0x000000100f107223 */ /* 0x020fc80000000012 */
[----:B------:R-:W-:-:S04]  /*04f0*/  FFMA R23, R23, R4, R16 ;  /* 0x0000000417177223 */ /* 0x000fc80000000010 */
[----:B------:R-:W-:-:S04]  /*0500*/  FFMA R24, R24, R7, R23 ;  /* 0x0000000718187223 */ /* 0x000fc80000000017 */
[----:B------:R-:W-:-:S04]  /*0510*/  FFMA R8, R25, R8, R24 ;  /* 0x0000000819087223 */ /* 0x000fc80000000018 */
[----:B------:R-:W-:Y:S01]  /*0520*/  FFMA R12, R27, R10, R8 ;  /* 0x0000000a1b0c7223 */ /* 0x000fe20000000008 */
[----:B------:R-:W-:Y:S06]  /*0530*/  BRA.U UP0, `(.L_x_16) ;  /* 0xfffffffd003c7547 */ /* 0x000fec000b83ffff */
.L_x_15:
[----:B------:R-:W-:-:S04]  /*0540*/  ULOP3.LUT UR6, UR20, 0x7, URZ, 0xc0, !UPT ;  /* 0x0000000714067892 */ /* 0x000fc8000f8ec0ff */
[----:B------:R-:W-:-:S09]  /*0550*/  UISETP.NE.AND UP0, UPT, UR6, URZ, UPT ;  /* 0x000000ff0600728c */ /* 0x000fd2000bf05270 */
[----:B------:R-:W-:Y:S05]  /*0560*/  BRA.U !UP0, `(.L_x_17) ;  /* 0x0000000508387547 */ /* 0x000fea000b800000 */
[----:B------:R-:W-:Y:S02]  /*0570*/  UISETP.GE.U32.AND UP0, UPT, UR6, 0x4, UPT ;  /* 0x000000040600788c */ /* 0x000fe4000bf06070 */
[----:B------:R-:W-:-:S04]  /*0580*/  ULOP3.LUT UR5, UR20, 0x3, URZ, 0xc0, !UPT ;  /* 0x0000000314057892 */ /* 0x000fc8000f8ec0ff */
[----:B------:R-:W-:-:S03]  /*0590*/  UISETP.NE.AND UP1, UPT, UR5, URZ, UPT ;  /* 0x000000ff0500728c */ /* 0x000fc6000bf25270 */
[----:B------:R-:W-:Y:S08]  /*05a0*/  BRA.U !UP0, `(.L_x_18) ;  /* 0x00000001087c7547 */ /* 0x000ff0000b800000 */
[----:B------:R-:W1:Y:S01]  /*05b0*/  LDC.64 R6, c[0x0][0x388] ;  /* 0x0000e200ff067b82 */ /* 0x000e620000000a00 */
[----:B------:R-:W2:Y:S01]  /*05c0*/  LDCU.64 UR6, c[0x0][0x380] ;  /* 0x00007000ff0677ac */ /* 0x000ea20008000a00 */
[----:B------:R-:W-:Y:S01]  /*05d0*/  IMAD.U32 R9, RZ, RZ, UR4 ;  /* 0x00000004ff097e24 */ /* 0x000fe2000f8e00ff */
[C---:B------:R-:W-:Y:S02]  /*05e0*/  IADD3 R3, PT, PT, R13.reuse, UR4, RZ ;  /* 0x000000040d037c10 */ /* 0x040fe4000fffe0ff */
[----:B------:R-:W-:Y:S01]  /*05f0*/  IADD3 R10, P0, PT, R13, UR4, RZ ;  /* 0x000000040d0a7c10 */ /* 0x000fe2000ff1e0ff */
[----:B------:R-:W-:Y:S01]  /*0600*/  IMAD R9, R9, UR20, R0 ;  /* 0x0000001409097c24 */ /* 0x000fe2000f8e0200 */
[----:B------:R-:W-:Y:S01]  /*0610*/  MOV R11, UR20 ;  /* 0x00000014000b7c02 */ /* 0x000fe20008000f00 */
[----:B------:R-:W3:Y:S01]  /*0620*/  LDC.64 R4, c[0x0][0x380] ;  /* 0x0000e000ff047b82 */ /* 0x000ee20000000a00 */
[----:B------:R-:W-:Y:S01]  /*0630*/  MOV R15, UR20 ;  /* 0x00000014000f7c02 */ /* 0x000fe20008000f00 */
[----:B-1----:R-:W-:Y:S01]  /*0640*/  IMAD.WIDE R6, R9, 0x4, R6 ;  /* 0x0000000409067825 */ /* 0x002fe200078e0206 */
[----:B------:R-:W-:-:S05]  /*0650*/  MOV R9, UR20 ;  /* 0x0000001400097c02 */ /* 0x000fca0008000f00 */
[----:B------:R-:W-:Y:S02]  /*0660*/  IMAD.WIDE R8, R9, 0x4, R6 ;  /* 0x0000000409087825 */ /* 0x000fe400078e0206 */
[----:B0-----:R-:W4:Y:S02]  /*0670*/  LDG.E R6, desc[UR18][R6.64] ;  /* 0x0000001206067981 */ /* 0x001f24000c1e1900 */
[----:B---3--:R-:W-:Y:S01]  /*0680*/  IMAD.WIDE.U32 R4, R3, 0x4, R4 ;  /* 0x0000000403047825 */ /* 0x008fe200078e0004 */
[----:B------:R-:W-:Y:S01]  /*0690*/  IADD3.X R3, PT, PT, RZ, RZ, RZ, P0, !PT ;  /* 0x000000ffff037210 */ /* 0x000fe200007fe4ff */
[----:B------:R-:W3:Y:S01]  /*06a0*/  LDG.E R17, desc[UR18][R8.64] ;  /* 0x0000001208117981 */ /* 0x000ee2000c1e1900 */
[----:B--2---:R-:W-:-:S03]  /*06b0*/  LEA R2, P0, R10, UR6, 0x2 ;  /* 0x000000060a027c11 */ /* 0x004fc6000f8010ff */
[----:B------:R-:W4:Y:S01]  /*06c0*/  LDG.E R5, desc[UR18][R4.64] ;  /* 0x0000001204057981 */ /* 0x000f22000c1e1900 */
[----:B------:R-:W-:Y:S01]  /*06d0*/  LEA.HI.X R3, R10, UR7, R3, 0x2, P0 ;  /* 0x000000070a037c11 */ /* 0x000fe200080f1403 */
[----:B------:R-:W-:-:S04]  /*06e0*/  IMAD.WIDE R10, R11, 0x4, R8 ;  /* 0x000000040b0a7825 */ /* 0x000fc800078e0208 */
[----:B------:R-:W3:Y:S01]  /*06f0*/  LDG.E R16, desc[UR18][R2.64+0x4] ;  /* 0x0000041202107981 */ /* 0x000ee2000c1e1900 */
[----:B------:R-:W-:-:S03]  /*0700*/  IMAD.WIDE R14, R15, 0x4, R10 ;  /* 0x000000040f0e7825 */ /* 0x000fc600078e020a */
[----:B------:R-:W2:Y:S04]  /*0710*/  LDG.E R19, desc[UR18][R10.64] ;  /* 0x000000120a137981 */ /* 0x000ea8000c1e1900 */
[----:B------:R-:W2:Y:S04]  /*0720*/  LDG.E R18, desc[UR18][R2.64+0x8] ;  /* 0x0000081202127981 */ /* 0x000ea8000c1e1900 */
[----:B------:R-:W5:Y:S04]  /*0730*/  LDG.E R20, desc[UR18][R2.64+0xc] ;  /* 0x00000c1202147981 */ /* 0x000f68000c1e1900 */
[----:B------:R-:W5:Y:S01]  /*0740*/  LDG.E R14, desc[UR18][R14.64] ;  /* 0x000000120e0e7981 */ /* 0x000f62000c1e1900 */
[----:B------:R-:W-:Y:S01]  /*0750*/  UIADD3 UR4, UPT, UPT, UR4, 0x4, URZ ;  /* 0x0000000404047890 */ /* 0x000fe2000fffe0ff */
[----:B----4-:R-:W-:-:S04]  /*0760*/  FFMA R5, R5, R6, R12 ;  /* 0x0000000605057223 */ /* 0x010fc8000000000c */
[----:B---3--:R-:W-:-:S04]  /*0770*/  FFMA R5, R16, R17, R5 ;  /* 0x0000001110057223 */ /* 0x008fc80000000005 */
[----:B--2---:R-:W-:-:S04]  /*0780*/  FFMA R5, R18, R19, R5 ;  /* 0x0000001312057223 */ /* 0x004fc80000000005 */
[----:B-----5:R-:W-:-:S07]  /*0790*/  FFMA R12, R20, R14, R5 ;  /* 0x0000000e140c7223 */ /* 0x020fce0000000005 */
.L_x_18:
[----:B------:R-:W-:Y:S05]  /*07a0*/  BRA.U !UP1, `(.L_x_17) ;  /* 0x0000000109a87547 */ /* 0x000fea000b800000 */
[----:B------:R-:W-:Y:S01]  /*07b0*/  UISETP.NE.AND UP0, UPT, UR5, 0x1, UPT ;  /* 0x000000010500788c */ /* 0x000fe2000bf05270 */
[----:B------:R-:W-:Y:S01]  /*07c0*/  MOV R7, UR4 ;  /* 0x0000000400077c02 */ /* 0x000fe20008000f00 */
[----:B------:R-:W-:Y:S02]  /*07d0*/  ULOP3.LUT UR5, UR20, 0x1, URZ, 0xc0, !UPT ;  /* 0x0000000114057892 */ /* 0x000fe4000f8ec0ff */
[----:B------:R-:W-:Y:S02]  /*07e0*/  MOV R15, UR20 ;  /* 0x00000014000f7c02 */ /* 0x000fe40008000f00 */
[----:B------:R-:W-:Y:S01]  /*07f0*/  UISETP.NE.U32.AND UP1, UPT, UR5, 0x1, UPT ;  /* 0x000000010500788c */ /* 0x000fe2000bf25070 */
[----:B------:R-:W-:-:S04]  /*0800*/  PLOP3.LUT P1, PT, PT, PT, UP0, 0x80, 0x8 ;  /* 0x000000000008781c */ /* 0x000fc80003f2f008 */
[----:B------:R-:W1:Y:S01]  /*0810*/  @UP0 LDCU.128 UR8, c[0x0][0x380] ;  /* 0x00007000ff0807ac */ /* 0x000e620008000c00 */
[----:B------:R-:W-:Y:S01]  /*0820*/  PLOP3.LUT P0, PT, PT, PT, UP1, 0x80, 0x8 ;  /* 0x000000000008781c */ /* 0x000fe20003f0f018 */
[----:B------:R-:W2:Y:S04]  /*0830*/  @UP0 LDCU.64 UR6, c[0x0][0x380] ;  /* 0x00007000ff0607ac */ /* 0x000ea80008000a00 */
[----:B------:R-:W3:Y:S03]  /*0840*/  @!UP1 LDCU.128 UR12, c[0x0][0x380] ;  /* 0x00007000ff0c97ac */ /* 0x000ee60008000c00 */
[C---:B------:R-:W-:Y:S02]  /*0850*/  @P1 IADD3 R3, PT, PT, R13.reuse, UR4, RZ ;  /* 0x000000040d031c10 */ /* 0x040fe4000fffe0ff */
[----:B------:R-:W-:Y:S01]  /*0860*/  @P1 IADD3 R6, P2, PT, R13, UR4, RZ ;  /* 0x000000040d061c10 */ /* 0x000fe2000ff5e0ff */
[----:B------:R-:W-:Y:S01]  /*0870*/  @UP0 UIADD3 UR4, UPT, UPT, UR4, 0x2, URZ ;  /* 0x0000000204040890 */ /* 0x000fe2000fffe0ff */
[----:B-1----:R-:W-:Y:S01]  /*0880*/  MOV R11, UR9 ;  /* 0x00000009000b7c02 */ /* 0x002fe20008000f00 */
[----:B------:R-:W-:Y:S01]  /*0890*/  IMAD.U32 R10, RZ, RZ, UR8 ;  /* 0x00000008ff0a7e24 */ /* 0x000fe2000f8e00ff */
[----:B------:R-:W-:-:S02]  /*08a0*/  MOV R4, UR10 ;  /* 0x0000000a00047c02 */ /* 0x000fc40008000f00 */
[----:B------:R-:W-:Y:S01]  /*08b0*/  MOV R5, UR11 ;  /* 0x0000000b00057c02 */ /* 0x000fe20008000f00 */
[----:B------:R-:W-:-:S04]  /*08c0*/  @P1 IMAD.WIDE.U32 R10, R3, 0x4, R10 ;  /* 0x00000004030a1825 */ /* 0x000fc800078e000a */
[----:B------:R-:W-:Y:S01]  /*08d0*/  @P1 IMAD R3, R7, UR20, R0 ;  /* 0x0000001407031c24 */ /* 0x000fe2000f8e0200 */
[----:B------:R-:W-:Y:S01]  /*08e0*/  @P1 IADD3.X R7, PT, PT, RZ, RZ, RZ, P2, !PT ;  /* 0x000000ffff071210 */ /* 0x000fe200017fe4ff */
[----:B------:R-:W-:Y:S01]  /*08f0*/  IMAD.U32 R19, RZ, RZ, UR4 ;  /* 0x00000004ff137e24 */ /* 0x000fe2000f8e00ff */
[C---:B--2---:R-:W-:Y:S01]  /*0900*/  @P1 LEA R2, P2, R6.reuse, UR6, 0x2 ;  /* 0x0000000606021c11 */ /* 0x044fe2000f8410ff */
[----:B------:R-:W-:Y:S01]  /*0910*/  @P1 IMAD.WIDE R4, R3, 0x4, R4 ;  /* 0x0000000403041825 */ /* 0x000fe200078e0204 */
[----:B------:R-:W-:Y:S01]  /*0920*/  @!P0 IADD3 R17, PT, PT, R13, UR4, RZ ;  /* 0x000000040d118c10 */ /* 0x000fe2000fffe0ff */
[----:B0-----:R-:W2:Y:S01]  /*0930*/  @P1 LDG.E R11, desc[UR18][R10.64] ;  /* 0x000000120a0b1981 */ /* 0x001ea2000c1e1900 */
[----:B------:R-:W-:Y:S01]  /*0940*/  @P1 LEA.HI.X R3, R6, UR7, R7, 0x2, P2 ;  /* 0x0000000706031c11 */ /* 0x000fe200090f1407 */
[----:B------:R-:W-:Y:S01]  /*0950*/  @!P0 IMAD R19, R19, UR20, R0 ;  /* 0x0000001413138c24 */ /* 0x000fe2000f8e0200 */
[----:B---3--:R-:W-:Y:S01]  /*0960*/  MOV R6, UR12 ;  /* 0x0000000c00067c02 */ /* 0x008fe20008000f00 */
[----:B------:R-:W-:Y:S01]  /*0970*/  @P1 IMAD.WIDE R14, R15, 0x4, R4 ;  /* 0x000000040f0e1825 */ /* 0x000fe200078e0204 */
[----:B------:R-:W-:Y:S01]  /*0980*/  MOV R7, UR13 ;  /* 0x0000000d00077c02 */ /* 0x000fe20008000f00 */
[----:B------:R-:W2:Y:S01]  /*0990*/  @P1 LDG.E R4, desc[UR18][R4.64] ;  /* 0x0000001204041981 */ /* 0x000ea2000c1e1900 */
[----:B------:R-:W-:-:S02]  /*09a0*/  MOV R8, UR14 ;  /* 0x0000000e00087c02 */ /* 0x000fc40008000f00 */
[----:B------:R-:W-:Y:S01]  /*09b0*/  MOV R9, UR15 ;  /* 0x0000000f00097c02 */ /* 0x000fe20008000f00 */
[----:B------:R-:W-:Y:S01]  /*09c0*/  @!P0 IMAD.WIDE.U32 R6, R17, 0x4, R6 ;  /* 0x0000000411068825 */ /* 0x000fe200078e0006 */
[----:B------:R-:W3:Y:S03]  /*09d0*/  @P1 LDG.E R14, desc[UR18][R14.64] ;  /* 0x000000120e0e1981 */ /* 0x000ee6000c1e1900 */
[----:B------:R-:W-:Y:S01]  /*09e0*/  @!P0 IMAD.WIDE R8, R19, 0x4, R8 ;  /* 0x0000000413088825 */ /* 0x000fe200078e0208 */
[----:B------:R-:W3:Y:S04]  /*09f0*/  @P1 LDG.E R2, desc[UR18][R2.64+0x4] ;  /* 0x0000041202021981 */ /* 0x000ee8000c1e1900 */
[----:B------:R-:W4:Y:S04]  /*0a00*/  @!P0 LDG.E R7, desc[UR18][R6.64] ;  /* 0x0000001206078981 */ /* 0x000f28000c1e1900 */
[----:B------:R-:W4:Y:S01]  /*0a10*/  @!P0 LDG.E R8, desc[UR18][R8.64] ;  /* 0x0000001208088981 */ /* 0x000f22000c1e1900 */
[----:B--2---:R-:W-:-:S04]  /*0a20*/  @P1 FFMA R11, R11, R4, R12 ;  /* 0x000000040b0b1223 */ /* 0x004fc8000000000c */
[----:B---3--:R-:W-:-:S04]  /*0a30*/  @P1 FFMA R12, R2, R14, R11 ;  /* 0x0000000e020c1223 */ /* 0x008fc8000000000b */
[----:B----4-:R-:W-:-:S07]  /*0a40*/  @!P0 FFMA R12, R7, R8, R12 ;  /* 0x00000008070c8223 */ /* 0x010fce000000000c */
.L_x_17:
[----:B------:R-:W1:Y:S01]  /*0a50*/  LDC.64 R2, c[0x0][0x390] ;  /* 0x0000e400ff027b82 */ /* 0x000e620000000a00 */
[----:B------:R-:W-:-:S05]  /*0a60*/  IADD3 R13, PT, PT, R0, R13, RZ ;  /* 0x0000000d000d7210 */ /* 0x000fca0007ffe0ff */
[----:B-1----:R-:W-:-:S05]  /*0a70*/  IMAD.WIDE R2, R13, 0x4, R2 ;  /* 0x000000040d027825 */ /* 0x002fca00078e0202 */
[----:B0-----:R-:W-:Y:S01]  /*0a80*/  STG.E desc[UR18][R2.64], R12 ;  /* 0x0000000c02007986 */ /* 0x001fe2000c101912 */
[----:B------:R-:W-:Y:S05]  /*0a90*/  EXIT ;  /* 0x000000000000794d */ /* 0x000fea0003800000 */
.L_x_19:
        /* <DEDUP_REMOVED lines=14> */
.L_x_23:


//--------------------- .nv.global.init           --------------------------
	.section	.nv.global.init,"aw",@progbits
	.align	4
.nv.global.init:
	.type		__cudart_i2opi_f,@object
	.size		__cudart_i2opi_f,(.L_0 - __cudart_i2opi_f)
__cudart_i2opi_f:
        /*0000*/ 	.byte	0x41, 0x90, 0x43, 0x3c, 0x99, 0x95, 0x62, 0xdb, 0xc0, 0xdd, 0x34, 0xf5, 0xd1, 0x57, 0x27, 0xfc
        /*0010*/ 	.byte	0x29, 0x15, 0x44, 0x4e, 0x6e, 0x83, 0xf9, 0xa2
.L_0:


//--------------------- .nv.shared.reserved.0     --------------------------
	.section	.nv.shared.reserved.0,"aw",@nobits
	.weak		__nv_reservedSMEM_offset_0_alias
	.size		__nv_reservedSMEM_offset_0_alias, 0, 64
	.other		__nv_reservedSMEM_offset_0_alias,@"STO_CUDA_RESERVED_SHARED STV_DEFAULT"
__nv_reservedSMEM_offset_0_alias:
	.zero		0
	.zero		64


//--------------------- .nv.constant0._Z21atomicOperationKernelPfi --------------------------
	.section	.nv.constant0._Z21atomicOperationKernelPfi,"a",@progbits
	.sectionflags	@""
	.align	4
.nv.constant0._Z21atomicOperationKernelPfi:
	.zero		908


//--------------------- .nv.constant0._Z19floatingPointKernelPfi --------------------------
	.section	.nv.constant0._Z19floatingPointKernelPfi,"a",@progbits
	.sectionflags	@""
	.align	4
.nv.constant0._Z19floatingPointKernelPfi:
	.zero		908


//--------------------- .nv.constant0._Z26matrixMultiplicationKernelPfS_S_i --------------------------
	.section	.nv.constant0._Z26matrixMultiplicationKernelPfS_S_i,"a",@progbits
	.sectionflags	@""
	.align	4
.nv.constant0._Z26matrixMultiplicationKernelPfS_S_i:
	.zero		924


//--------------------- SYMBOLS --------------------------

	.type		.nv.reservedSmem.offset0,@object
	.size		.nv.reservedSmem.offset0,0x4
